// auto-generated by cutlass_sweep.gemm — config: {"arch": "sm_90", "cluster_m": 1, "cluster_n": 2, "dtype": "fp32", "dtype_b": "fp32", "layout": "nt", "stages": 0, "tile_k": 128, "tile_m": 64, "tile_n": 128}
#include "cutlass/cutlass.h"
#include "cutlass/gemm/collective/collective_builder.hpp"
#include "cutlass/gemm/device/gemm_universal_adapter.h"
#include "cutlass/gemm/kernel/gemm_universal.hpp"
#include "cutlass/epilogue/collective/collective_builder.hpp"

using ElemA = float;
using ElemB = float;
using ElemCD = float;
using Acc  = float;
using TileShape    = cute::Shape<cute::_64, cute::_128, cute::_128>;
using ClusterShape = cute::Shape<cute::_1, cute::_2, cute::_1>;

using CollectiveEpilogue = typename cutlass::epilogue::collective::CollectiveBuilder<
    cutlass::arch::Sm90, cutlass::arch::OpClassTensorOp,
    TileShape, ClusterShape,
    cutlass::epilogue::collective::EpilogueTileAuto,
    Acc, Acc,
    ElemCD, cutlass::layout::RowMajor, 128 / cutlass::sizeof_bits<ElemCD>::value,
    ElemCD, cutlass::layout::RowMajor, 128 / cutlass::sizeof_bits<ElemCD>::value,
    cutlass::epilogue::collective::EpilogueScheduleAuto
  >::CollectiveOp;

using CollectiveMainloop = typename cutlass::gemm::collective::CollectiveBuilder<
    cutlass::arch::Sm90, cutlass::arch::OpClassTensorOp,
    ElemA, cutlass::layout::RowMajor, 128 / cutlass::sizeof_bits<ElemA>::value,
    ElemB, cutlass::layout::ColumnMajor, 128 / cutlass::sizeof_bits<ElemB>::value,
    Acc,
    TileShape, ClusterShape,
    cutlass::gemm::collective::StageCountAutoCarveout<static_cast<int>(sizeof(typename CollectiveEpilogue::SharedStorage))>,
    cutlass::gemm::collective::KernelScheduleAuto
  >::CollectiveOp;

using GemmKernel = cutlass::gemm::kernel::GemmUniversal<
    cute::Shape<int,int,int,int>,
    CollectiveMainloop,
    CollectiveEpilogue
>;
using Gemm = cutlass::gemm::device::GemmUniversalAdapter<GemmKernel>;

// Force the device kernel symbol into the cubin without needing a host main.
auto* _anchor = &cutlass::device_kernel<GemmKernel>;


// ===== COMPILED SASS (sm_90a) =====

	.target	sm_90a

	.elftype	@"ET_EXEC"


//--------------------- .note.nv.tkinfo           --------------------------
	.section	.note.nv.tkinfo,"",@"SHT_NOTE"
	.sectionflags	@"SHF_NOTE_NV_TKINFO"
	.tkinfo
        /*0018*/ 	.word	0x00000002
        /*0030*/ 	.string	""
        /*0030*/ 	.string	"ptxas"
        /*0030*/ 	.string	"Cuda compilation tools, release 13.0, V13.0.88"
        /*0030*/ 	.string	"Build cuda_13.0.r13.0/compiler.36424714_0"
        /*0030*/ 	.string	"-arch sm_90a -m 64 "



//--------------------- .note.nv.cuinfo           --------------------------
	.section	.note.nv.cuinfo,"",@"SHT_NOTE"
	.sectionflags	@"SHF_NOTE_NV_CUINFO"
        /*0018*/ 	.short	0x0002
        /*001a*/ 	.short	0x005a
        /*001c*/ 	.short	0x0082
	.zero		2


//--------------------- .nv.info                  --------------------------
	.section	.nv.info,"",@"SHT_CUDA_INFO"
	.align	4


	//----- nvinfo : EIATTR_REGCOUNT
	.align		4
        /*0000*/ 	.byte	0x04, 0x2f
        /*0002*/ 	.short	(.L_15 - .L_14)
	.align		4
.L_14:
        /*0004*/ 	.word	index@(_ZN7cutlass13device_kernelINS_4gemm6kernel13GemmUniversalIN4cute5tupleIJiiiiEEENS1_10collective13CollectiveMmaINS1_34MainloopSm90TmaGmmaWarpSpecializedILi2ENS5_IJNS4_1CILi1EEENSA_ILi2EEESB_EEENS1_32KernelTmaWarpSpecializedPingpongEEENS5_IJNSA_ILi64EEENSA_ILi128EEESH_EEEfNS5_IJlSB_lEEEfSJ_NS4_8TiledMMAINS4_8MMA_AtomIJNS4_4SM904GMMA30MMA_64x128x8_F32TF32TF32_SS_TNILNSN_7ScaleInE1ELSP_1EEEEEENS4_6LayoutINS5_IJSB_SB_SB_EEENS5_IJNSA_ILi0EEESU_SU_EEEEENS5_IJNS4_10UnderscoreESX_SX_EEEEENS4_23SM90_TMA_LOAD_MULTICASTENS4_14ComposedLayoutINS4_7SwizzleILi3ELi4ELi3EEENS4_18smem_ptr_flag_bitsILi32EEENSS_INS5_IJNSA_ILi8EEENSA_ILi32EEEEEENS5_IJS17_SB_EEEEEEEvNS4_8identityENS4_13SM90_TMA_LOADES1B_vS1C_EENS_8epilogue10collective6detail29Sm90TmaWarpSpecializedAdapterINS1G_15DefaultEpilogueIfSJ_SJ_NS1F_6thread17LinearCombinationIfLi1EffLNS1K_9ScaleType4KindE0ELNS_15FloatRoundStyleE2EfEENS1_15EpilogueDefaultEEEEEvvEEEEvNT_6ParamsE)
        /*0008*/ 	.word	0x000000a8


	//----- nvinfo : EIATTR_FRAME_SIZE
	.align		4
.L_15:
        /*000c*/ 	.byte	0x04, 0x11
        /*000e*/ 	.short	(.L_17 - .L_16)
	.align		4
.L_16:
        /*0010*/ 	.word	index@(_ZN7cutlass13device_kernelINS_4gemm6kernel13GemmUniversalIN4cute5tupleIJiiiiEEENS1_10collective13CollectiveMmaINS1_34MainloopSm90TmaGmmaWarpSpecializedILi2ENS5_IJNS4_1CILi1EEENSA_ILi2EEESB_EEENS1_32KernelTmaWarpSpecializedPingpongEEENS5_IJNSA_ILi64EEENSA_ILi128EEESH_EEEfNS5_IJlSB_lEEEfSJ_NS4_8TiledMMAINS4_8MMA_AtomIJNS4_4SM904GMMA30MMA_64x128x8_F32TF32TF32_SS_TNILNSN_7ScaleInE1ELSP_1EEEEEENS4_6LayoutINS5_IJSB_SB_SB_EEENS5_IJNSA_ILi0EEESU_SU_EEEEENS5_IJNS4_10UnderscoreESX_SX_EEEEENS4_23SM90_TMA_LOAD_MULTICASTENS4_14ComposedLayoutINS4_7SwizzleILi3ELi4ELi3EEENS4_18smem_ptr_flag_bitsILi32EEENSS_INS5_IJNSA_ILi8EEENSA_ILi32EEEEEENS5_IJS17_SB_EEEEEEEvNS4_8identityENS4_13SM90_TMA_LOADES1B_vS1C_EENS_8epilogue10collective6detail29Sm90TmaWarpSpecializedAdapterINS1G_15DefaultEpilogueIfSJ_SJ_NS1F_6thread17LinearCombinationIfLi1EffLNS1K_9ScaleType4KindE0ELNS_15FloatRoundStyleE2EfEENS1_15EpilogueDefaultEEEEEvvEEEEvNT_6ParamsE)
        /*0014*/ 	.word	0x00000000


	//----- nvinfo : EIATTR_MIN_STACK_SIZE
	.align		4
.L_17:
        /*0018*/ 	.byte	0x04, 0x12
        /*001a*/ 	.short	(.L_19 - .L_18)
	.align		4
.L_18:
        /*001c*/ 	.word	index@(_ZN7cutlass13device_kernelINS_4gemm6kernel13GemmUniversalIN4cute5tupleIJiiiiEEENS1_10collective13CollectiveMmaINS1_34MainloopSm90TmaGmmaWarpSpecializedILi2ENS5_IJNS4_1CILi1EEENSA_ILi2EEESB_EEENS1_32KernelTmaWarpSpecializedPingpongEEENS5_IJNSA_ILi64EEENSA_ILi128EEESH_EEEfNS5_IJlSB_lEEEfSJ_NS4_8TiledMMAINS4_8MMA_AtomIJNS4_4SM904GMMA30MMA_64x128x8_F32TF32TF32_SS_TNILNSN_7ScaleInE1ELSP_1EEEEEENS4_6LayoutINS5_IJSB_SB_SB_EEENS5_IJNSA_ILi0EEESU_SU_EEEEENS5_IJNS4_10UnderscoreESX_SX_EEEEENS4_23SM90_TMA_LOAD_MULTICASTENS4_14ComposedLayoutINS4_7SwizzleILi3ELi4ELi3EEENS4_18smem_ptr_flag_bitsILi32EEENSS_INS5_IJNSA_ILi8EEENSA_ILi32EEEEEENS5_IJS17_SB_EEEEEEEvNS4_8identityENS4_13SM90_TMA_LOADES1B_vS1C_EENS_8epilogue10collective6detail29Sm90TmaWarpSpecializedAdapterINS1G_15DefaultEpilogueIfSJ_SJ_NS1F_6thread17LinearCombinationIfLi1EffLNS1K_9ScaleType4KindE0ELNS_15FloatRoundStyleE2EfEENS1_15EpilogueDefaultEEEEEvvEEEEvNT_6ParamsE)
        /*0020*/ 	.word	0x00000000
.L_19:


//--------------------- .nv.compat                --------------------------
	.section	.nv.compat,"",@"SHT_CUDA_COMPAT_INFO"
	.align	4
        /*0000*/ 	.byte	0x02, 0x09, 0x01, 0x00, 0x02, 0x02, 0x04, 0x00, 0x02, 0x05, 0x05, 0x00, 0x03, 0x07, 0x01, 0x01
        /*0010*/ 	.byte	0x02, 0x03, 0x01, 0x00, 0x02, 0x06, 0x01, 0x00, 0x04, 0x0b, 0x08, 0x00, 0x00, 0x00, 0x00, 0x00
        /*0020*/ 	.byte	0x00, 0x00, 0x00, 0x00


//--------------------- .nv.info._ZN7cutlass13device_kernelINS_4gemm6kernel13GemmUniversalIN4cute5tupleIJiiiiEEENS1_10collective13CollectiveMmaINS1_34MainloopSm90TmaGmmaWarpSpecializedILi2ENS5_IJNS4_1CILi1EEENSA_ILi2EEESB_EEENS1_32KernelTmaWarpSpecializedPingpongEEENS5_IJNSA_ILi64EEENSA_ILi128EEESH_EEEfNS5_IJlSB_lEEEfSJ_NS4_8TiledMMAINS4_8MMA_AtomIJNS4_4SM904GMMA30MMA_64x128x8_F32TF32TF32_SS_TNILNSN_7ScaleInE1ELSP_1EEEEEENS4_6LayoutINS5_IJSB_SB_SB_EEENS5_IJNSA_ILi0EEESU_SU_EEEEENS5_IJNS4_10UnderscoreESX_SX_EEEEENS4_23SM90_TMA_LOAD_MULTICASTENS4_14ComposedLayoutINS4_7SwizzleILi3ELi4ELi3EEENS4_18smem_ptr_flag_bitsILi32EEENSS_INS5_IJNSA_ILi8EEENSA_ILi32EEEEEENS5_IJS17_SB_EEEEEEEvNS4_8identityENS4_13SM90_TMA_LOADES1B_vS1C_EENS_8epilogue10collective6detail29Sm90TmaWarpSpecializedAdapterINS1G_15DefaultEpilogueIfSJ_SJ_NS1F_6thread17LinearCombinationIfLi1EffLNS1K_9ScaleType4KindE0ELNS_15FloatRoundStyleE2EfEENS1_15EpilogueDefaultEEEEEvvEEEEvNT_6ParamsE --------------------------
	.section	.nv.info._ZN7cutlass13device_kernelINS_4gemm6kernel13GemmUniversalIN4cute5tupleIJiiiiEEENS1_10collective13CollectiveMmaINS1_34MainloopSm90TmaGmmaWarpSpecializedILi2ENS5_IJNS4_1CILi1EEENSA_ILi2EEESB_EEENS1_32KernelTmaWarpSpecializedPingpongEEENS5_IJNSA_ILi64EEENSA_ILi128EEESH_EEEfNS5_IJlSB_lEEEfSJ_NS4_8TiledMMAINS4_8MMA_AtomIJNS4_4SM904GMMA30MMA_64x128x8_F32TF32TF32_SS_TNILNSN_7ScaleInE1ELSP_1EEEEEENS4_6LayoutINS5_IJSB_SB_SB_EEENS5_IJNSA_ILi0EEESU_SU_EEEEENS5_IJNS4_10UnderscoreESX_SX_EEEEENS4_23SM90_TMA_LOAD_MULTICASTENS4_14ComposedLayoutINS4_7SwizzleILi3ELi4ELi3EEENS4_18smem_ptr_flag_bitsILi32EEENSS_INS5_IJNSA_ILi8EEENSA_ILi32EEEEEENS5_IJS17_SB_EEEEEEEvNS4_8identityENS4_13SM90_TMA_LOADES1B_vS1C_EENS_8epilogue10collective6detail29Sm90TmaWarpSpecializedAdapterINS1G_15DefaultEpilogueIfSJ_SJ_NS1F_6thread17LinearCombinationIfLi1EffLNS1K_9ScaleType4KindE0ELNS_15FloatRoundStyleE2EfEENS1_15EpilogueDefaultEEEEEvvEEEEvNT_6ParamsE,"",@"SHT_CUDA_INFO"
	.sectionflags	@""
	.align	4


	//----- nvinfo : EIATTR_CUDA_API_VERSION
	.align		4
        /*0000*/ 	.byte	0x04, 0x37
        /*0002*/ 	.short	(.L_21 - .L_20)
.L_20:
        /*0004*/ 	.word	0x00000082


	//----- nvinfo : EIATTR_KPARAM_INFO
	.align		4
.L_21:
        /*0008*/ 	.byte	0x04, 0x17
        /*000a*/ 	.short	(.L_23 - .L_22)
.L_22:
        /*000c*/ 	.word	0x00000000
        /*0010*/ 	.short	0x0000
        /*0012*/ 	.short	0x0070
        /*0014*/ 	.byte	0x00, 0xf0, 0x01, 0x10


	//----- nvinfo : EIATTR_SPARSE_MMA_MASK
	.align		4
.L_23:
        /*0018*/ 	.byte	0x03, 0x50
        /*001a*/ 	.short	0x0000


	//----- nvinfo : EIATTR_MAXREG_COUNT
	.align		4
        /*001c*/ 	.byte	0x03, 0x1b
        /*001e*/ 	.short	0x00a8


	//----- nvinfo : EIATTR_NUM_BARRIERS
	.align		4
        /*0020*/ 	.byte	0x02, 0x4c
        /*0022*/ 	.byte	0x01
	.zero		1


	//----- nvinfo : EIATTR_EXTERNS
	.align		4
        /*0024*/ 	.byte	0x04, 0x0f
        /*0026*/ 	.short	(.L_25 - .L_24)


	//   ....[0]....
	.align		4
.L_24:
        /*0028*/ 	.word	index@(__assertfail)


	//----- nvinfo : EIATTR_MERCURY_ISA_VERSION
	.align		4
.L_25:
        /*002c*/ 	.byte	0x03, 0x5f
        /*002e*/ 	.short	0x0101


	//----- nvinfo : EIATTR_INT_WARP_WIDE_INSTR_OFFSETS
	.align		4
        /*0030*/ 	.byte	0x04, 0x31
        /*0032*/ 	.short	(.L_27 - .L_26)


	//   ....[0]....
.L_26:
        /*0034*/ 	.word	0x00000550


	//   ....[1]....
        /*0038*/ 	.word	0x00000590


	//   ....[2]....
        /*003c*/ 	.word	0x00000620


	//   ....[3]....
        /*0040*/ 	.word	0x00000650


	//   ....[4]....
        /*0044*/ 	.word	0x00000690


	//   ....[5]....
        /*0048*/ 	.word	0x000006a0


	//   ....[6]....
        /*004c*/ 	.word	0x00000760


	//   ....[7]....
        /*0050*/ 	.word	0x000007c0


	//   ....[8]....
        /*0054*/ 	.word	0x00002c00


	//----- nvinfo : EIATTR_COOP_GROUP_MASK_REGIDS
	.align		4
.L_27:
        /*0058*/ 	.byte	0x04, 0x29
        /*005a*/ 	.short	(.L_29 - .L_28)


	//   ....[0]....
.L_28:
        /*005c*/ 	.word	0xffffffff


	//   ....[1]....
        /*0060*/ 	.word	0xffffffff


	//   ....[2]....
        /*0064*/ 	.word	0xffffffff


	//   ....[3]....
        /*0068*/ 	.word	0xffffffff


	//   ....[4]....
        /*006c*/ 	.word	0xffffffff


	//   ....[5]....
        /*0070*/ 	.word	0xffffffff


	//   ....[6]....
        /*0074*/ 	.word	0xffffffff


	//----- nvinfo : EIATTR_COOP_GROUP_INSTR_OFFSETS
	.align		4
.L_29:
        /*0078*/ 	.byte	0x04, 0x28
        /*007a*/ 	.short	(.L_31 - .L_30)


	//   ....[0]....
.L_30:
        /*007c*/ 	.word	0x00000060


	//   ....[1]....
        /*0080*/ 	.word	0x00000080


	//   ....[2]....
        /*0084*/ 	.word	0x00000180


	//   ....[3]....
        /*0088*/ 	.word	0x00000370


	//   ....[4]....
        /*008c*/ 	.word	0x000003b0


	//   ....[5]....
        /*0090*/ 	.word	0x000004a0


	//   ....[6]....
        /*0094*/ 	.word	0x000008d0


	//----- nvinfo : EIATTR_REG_RECONFIG
	.align		4
.L_31:
        /*0098*/ 	.byte	0x01, 0x54
	.zero		2


	//----- nvinfo : EIATTR_SYSCALL_OFFSETS
	.align		4
        /*009c*/ 	.byte	0x04, 0x46
        /*009e*/ 	.short	(.L_33 - .L_32)


	//   ....[0]....
.L_32:
        /*00a0*/ 	.word	0x00001910


	//----- nvinfo : EIATTR_MBARRIER_INSTR_OFFSETS
	.align		4
.L_33:
        /*00a4*/ 	.byte	0x04, 0x39
        /*00a6*/ 	.short	(.L_35 - .L_34)


	//   ....[0]....
.L_34:
        /*00a8*/ 	.word	0x00000320
        /*00ac*/ 	.word	0x000000ff
        /*00b0*/ 	.word	0x00000000
        /*00b4*/ 	.short	0x0100
        /*00b6*/ 	.byte	0x07
	.zero		1


	//   ....[1]....
        /*00b8*/ 	.word	0x00000330
        /*00bc*/ 	.word	0x000000ff
        /*00c0*/ 	.word	0x00000010
        /*00c4*/ 	.short	0x0100
        /*00c6*/ 	.byte	0x07
	.zero		1


	//   ....[2]....
        /*00c8*/ 	.word	0x00000340
        /*00cc*/ 	.word	0x000000ff
        /*00d0*/ 	.word	0x00000008
        /*00d4*/ 	.short	0x0100
        /*00d6*/ 	.byte	0x07
	.zero		1


	//   ....[3]....
        /*00d8*/ 	.word	0x00000350
        /*00dc*/ 	.word	0x000000ff
        /*00e0*/ 	.word	0x00000018
        /*00e4*/ 	.short	0x0100
        /*00e6*/ 	.byte	0x07
	.zero		1


	//   ....[4]....
        /*00e8*/ 	.word	0x000007a0
        /*00ec*/ 	.word	0x000000ff
        /*00f0*/ 	.word	0x00000050
        /*00f4*/ 	.short	0x0100
        /*00f6*/ 	.byte	0x0d
	.zero		1


	//   ....[5]....
        /*00f8*/ 	.word	0x000007e0
        /*00fc*/ 	.word	0x000000ff
        /*0100*/ 	.word	0x00000058
        /*0104*/ 	.short	0x0100
        /*0106*/ 	.byte	0x0d
	.zero		1


	//   ....[6]....
        /*0108*/ 	.word	0x00000810
        /*010c*/ 	.word	0x000000ff
        /*0110*/ 	.word	0x00000030
        /*0114*/ 	.short	0x0100
        /*0116*/ 	.byte	0x10
	.zero		1


	//   ....[7]....
        /*0118*/ 	.word	0x00000860
        /*011c*/ 	.word	0x000000ff
        /*0120*/ 	.word	0x00000038
        /*0124*/ 	.short	0x0100
        /*0126*/ 	.byte	0x10
	.zero		1


	//   ....[8]....
        /*0128*/ 	.word	0x00000870
        /*012c*/ 	.word	0x000000ff
        /*0130*/ 	.word	0x00000040
        /*0134*/ 	.short	0x0100
        /*0136*/ 	.byte	0x10
	.zero		1


	//   ....[9]....
        /*0138*/ 	.word	0x00000880
        /*013c*/ 	.word	0x000000ff
        /*0140*/ 	.word	0x00000048
        /*0144*/ 	.short	0x0100
        /*0146*/ 	.byte	0x10
	.zero		1


	//   ....[10]....
        /*0148*/ 	.word	0x000017d0
        /*014c*/ 	.word	0x00000060
        /*0150*/ 	.word	0xfffffff8
        /*0154*/ 	.short	0x010a
        /*0156*/ 	.byte	0x3f
	.zero		1


	//   ....[11]....
        /*0158*/ 	.word	0x000019a0
        /*015c*/ 	.word	0x00000003
        /*0160*/ 	.word	0x00000000
        /*0164*/ 	.short	0x010a
        /*0166*/ 	.byte	0x3f
	.zero		1


	//   ....[12]....
        /*0168*/ 	.word	0x00001a00
        /*016c*/ 	.word	0x00000003
        /*0170*/ 	.word	0x00000000
        /*0174*/ 	.short	0x010a
        /*0176*/ 	.byte	0x3f
	.zero		1


	//   ....[13]....
        /*0178*/ 	.word	0x000022a0
        /*017c*/ 	.word	0x000000ff
        /*0180*/ 	.word	0x00000000
        /*0184*/ 	.short	0x010a
        /*0186*/ 	.byte	0x04
	.zero		1


	//   ....[14]....
        /*0188*/ 	.word	0x000022e0
        /*018c*/ 	.word	0x000000ff
        /*0190*/ 	.word	0x00000000
        /*0194*/ 	.short	0x010a
        /*0196*/ 	.byte	0x04
	.zero		1


	//   ....[15]....
        /*0198*/ 	.word	0x00002a90
        /*019c*/ 	.word	0x00000005
        /*01a0*/ 	.word	0x00000000
        /*01a4*/ 	.short	0x0101
        /*01a6*/ 	.byte	0x3f
	.zero		1


	//   ....[16]....
        /*01a8*/ 	.word	0x00002b90
        /*01ac*/ 	.word	0x00000065
        /*01b0*/ 	.word	0x00000000
        /*01b4*/ 	.short	0x0101
        /*01b6*/ 	.byte	0x32
	.zero		1


	//   ....[17]....
        /*01b8*/ 	.word	0x00002c80
        /*01bc*/ 	.word	0x00000003
        /*01c0*/ 	.word	0x00000000
        /*01c4*/ 	.short	0x0101
        /*01c6*/ 	.byte	0x3f
	.zero		1


	//   ....[18]....
        /*01c8*/ 	.word	0x00002ce0
        /*01cc*/ 	.word	0x00000060
        /*01d0*/ 	.word	0x00000008
        /*01d4*/ 	.short	0x010a
        /*01d6*/ 	.byte	0x3f
	.zero		1


	//   ....[19]....
        /*01d8*/ 	.word	0x000061a0
        /*01dc*/ 	.word	0x00000061
        /*01e0*/ 	.word	0x00000000
        /*01e4*/ 	.short	0x0101
        /*01e6*/ 	.byte	0x32
	.zero		1


	//   ....[20]....
        /*01e8*/ 	.word	0x00006bf0
        /*01ec*/ 	.word	0x0000000c
        /*01f0*/ 	.word	0x00000010
        /*01f4*/ 	.short	0x010a
        /*01f6*/ 	.byte	0x3f
	.zero		1


	//   ....[21]....
        /*01f8*/ 	.word	0x00007250
        /*01fc*/ 	.word	0x00000004
        /*0200*/ 	.word	0x00000058
        /*0204*/ 	.short	0x0101
        /*0206*/ 	.byte	0x3f
	.zero		1


	//   ....[22]....
        /*0208*/ 	.word	0x00007960
        /*020c*/ 	.word	0x00000007
        /*0210*/ 	.word	0x00000000
        /*0214*/ 	.short	0x010a
        /*0216*/ 	.byte	0x3f
	.zero		1


	//   ....[23]....
        /*0218*/ 	.word	0x000079e0
        /*021c*/ 	.word	0x00000003
        /*0220*/ 	.word	0x00000000
        /*0224*/ 	.short	0x010a
        /*0226*/ 	.byte	0x3f
	.zero		1


	//   ....[24]....
        /*0228*/ 	.word	0x00007a40
        /*022c*/ 	.word	0x00000060
        /*0230*/ 	.word	0xfffffff8
        /*0234*/ 	.short	0x010a
        /*0236*/ 	.byte	0x3f
	.zero		1


	//   ....[25]....
        /*0238*/ 	.word	0x00007a90
        /*023c*/ 	.word	0x00000003
        /*0240*/ 	.word	0x00000000
        /*0244*/ 	.short	0x010a
        /*0246*/ 	.byte	0x3f
	.zero		1


	//   ....[26]....
        /*0248*/ 	.word	0x00007af0
        /*024c*/ 	.word	0x00000005
        /*0250*/ 	.word	0x00000000
        /*0254*/ 	.short	0x010a
        /*0256*/ 	.byte	0x3f
	.zero		1


	//   ....[27]....
        /*0258*/ 	.word	0x00007b40
        /*025c*/ 	.word	0x00000060
        /*0260*/ 	.word	0x00000008
        /*0264*/ 	.short	0x010a
        /*0266*/ 	.byte	0x3f
	.zero		1


	//   ....[28]....
        /*0268*/ 	.word	0x00007c10
        /*026c*/ 	.word	0x0000000c
        /*0270*/ 	.word	0x00000010
        /*0274*/ 	.short	0x010a
        /*0276*/ 	.byte	0x3f
	.zero		1


	//   ....[29]....
        /*0278*/ 	.word	0x00007ce0
        /*027c*/ 	.word	0x00000007
        /*0280*/ 	.word	0x00000000
        /*0284*/ 	.short	0x010a
        /*0286*/ 	.byte	0x3f
	.zero		1


	//----- nvinfo : EIATTR_NUM_MBARRIERS
	.align		4
.L_35:
        /*0288*/ 	.byte	0x03, 0x38
        /*028a*/ 	.short	0x000a


	//----- nvinfo : EIATTR_EXIT_INSTR_OFFSETS
	.align		4
        /*028c*/ 	.byte	0x04, 0x1c
        /*028e*/ 	.short	(.L_37 - .L_36)


	//   ....[0]....
.L_36:
        /*0290*/ 	.word	0x000013e0


	//   ....[1]....
        /*0294*/ 	.word	0x00001440


	//   ....[2]....
        /*0298*/ 	.word	0x000068e0


	//   ....[3]....
        /*029c*/ 	.word	0x00006910


	//   ....[4]....
        /*02a0*/ 	.word	0x00007a30


	//----- nvinfo : EIATTR_MAX_THREADS
	.align		4
.L_37:
        /*02a4*/ 	.byte	0x04, 0x05
        /*02a6*/ 	.short	(.L_39 - .L_38)
.L_38:
        /*02a8*/ 	.word	0x00000180
        /*02ac*/ 	.word	0x00000001
        /*02b0*/ 	.word	0x00000001


	//----- nvinfo : EIATTR_CRS_STACK_SIZE
	.align		4
.L_39:
        /*02b4*/ 	.byte	0x04, 0x1e
        /*02b6*/ 	.short	(.L_41 - .L_40)
.L_40:
        /*02b8*/ 	.word	0x00000000


	//----- nvinfo : EIATTR_CBANK_PARAM_SIZE
	.align		4
.L_41:
        /*02bc*/ 	.byte	0x03, 0x19
        /*02be*/ 	.short	0x0470


	//----- nvinfo : EIATTR_PARAM_CBANK
	.align		4
        /*02c0*/ 	.byte	0x04, 0x0a
        /*02c2*/ 	.short	(.L_43 - .L_42)
	.align		4
.L_42:
        /*02c4*/ 	.word	index@(.nv.constant0._ZN7cutlass13device_kernelINS_4gemm6kernel13GemmUniversalIN4cute5tupleIJiiiiEEENS1_10collective13CollectiveMmaINS1_34MainloopSm90TmaGmmaWarpSpecializedILi2ENS5_IJNS4_1CILi1EEENSA_ILi2EEESB_EEENS1_32KernelTmaWarpSpecializedPingpongEEENS5_IJNSA_ILi64EEENSA_ILi128EEESH_EEEfNS5_IJlSB_lEEEfSJ_NS4_8TiledMMAINS4_8MMA_AtomIJNS4_4SM904GMMA30MMA_64x128x8_F32TF32TF32_SS_TNILNSN_7ScaleInE1ELSP_1EEEEEENS4_6LayoutINS5_IJSB_SB_SB_EEENS5_IJNSA_ILi0EEESU_SU_EEEEENS5_IJNS4_10UnderscoreESX_SX_EEEEENS4_23SM90_TMA_LOAD_MULTICASTENS4_14ComposedLayoutINS4_7SwizzleILi3ELi4ELi3EEENS4_18smem_ptr_flag_bitsILi32EEENSS_INS5_IJNSA_ILi8EEENSA_ILi32EEEEEENS5_IJS17_SB_EEEEEEEvNS4_8identityENS4_13SM90_TMA_LOADES1B_vS1C_EENS_8epilogue10collective6detail29Sm90TmaWarpSpecializedAdapterINS1G_15DefaultEpilogueIfSJ_SJ_NS1F_6thread17LinearCombinationIfLi1EffLNS1K_9ScaleType4KindE0ELNS_15FloatRoundStyleE2EfEENS1_15EpilogueDefaultEEEEEvvEEEEvNT_6ParamsE)
        /*02c8*/ 	.short	0x0210
        /*02ca*/ 	.short	0x0470


	//----- nvinfo : EIATTR_SW_WAR
	.align		4
.L_43:
        /*02cc*/ 	.byte	0x04, 0x36
        /*02ce*/ 	.short	(.L_45 - .L_44)
.L_44:
        /*02d0*/ 	.word	0x00000008
.L_45:


//--------------------- .nv.callgraph             --------------------------
	.section	.nv.callgraph,"",@"SHT_CUDA_CALLGRAPH"
	.align	4
	.sectionentsize	8
	.align		4
        /*0000*/ 	.word	0x00000000
	.align		4
        /*0004*/ 	.word	0xffffffff
	.align		4
        /*0008*/ 	.word	index@(_ZN7cutlass13device_kernelINS_4gemm6kernel13GemmUniversalIN4cute5tupleIJiiiiEEENS1_10collective13CollectiveMmaINS1_34MainloopSm90TmaGmmaWarpSpecializedILi2ENS5_IJNS4_1CILi1EEENSA_ILi2EEESB_EEENS1_32KernelTmaWarpSpecializedPingpongEEENS5_IJNSA_ILi64EEENSA_ILi128EEESH_EEEfNS5_IJlSB_lEEEfSJ_NS4_8TiledMMAINS4_8MMA_AtomIJNS4_4SM904GMMA30MMA_64x128x8_F32TF32TF32_SS_TNILNSN_7ScaleInE1ELSP_1EEEEEENS4_6LayoutINS5_IJSB_SB_SB_EEENS5_IJNSA_ILi0EEESU_SU_EEEEENS5_IJNS4_10UnderscoreESX_SX_EEEEENS4_23SM90_TMA_LOAD_MULTICASTENS4_14ComposedLayoutINS4_7SwizzleILi3ELi4ELi3EEENS4_18smem_ptr_flag_bitsILi32EEENSS_INS5_IJNSA_ILi8EEENSA_ILi32EEEEEENS5_IJS17_SB_EEEEEEEvNS4_8identityENS4_13SM90_TMA_LOADES1B_vS1C_EENS_8epilogue10collective6detail29Sm90TmaWarpSpecializedAdapterINS1G_15DefaultEpilogueIfSJ_SJ_NS1F_6thread17LinearCombinationIfLi1EffLNS1K_9ScaleType4KindE0ELNS_15FloatRoundStyleE2EfEENS1_15EpilogueDefaultEEEEEvvEEEEvNT_6ParamsE)
	.align		4
        /*000c*/ 	.word	index@(__assertfail)
	.align		4
        /*0010*/ 	.word	0x00000000
	.align		4
        /*0014*/ 	.word	0xfffffffe
	.align		4
        /*0018*/ 	.word	0x00000000
	.align		4
        /*001c*/ 	.word	0xfffffffd
	.align		4
        /*0020*/ 	.word	0x00000000
	.align		4
        /*0024*/ 	.word	0xfffffffc


//--------------------- .nv.constant4             --------------------------
	.section	.nv.constant4,"a",@progbits
	.align	8
	.align		8
.nv.constant4:
        /*0000*/ 	.dword	__assertfail
	.align		8
        /*0008*/ 	.dword	__unnamed_1
	.align		8
        /*0010*/ 	.dword	_ZN40_INTERNAL_c277be6e_4_k_cu_adc3eaea_227064cuda3std3__45__cpo5beginE
	.align		8
        /*0018*/ 	.dword	_ZN40_INTERNAL_c277be6e_4_k_cu_adc3eaea_227064cuda3std3__45__cpo3endE
	.align		8
        /*0020*/ 	.dword	_ZN40_INTERNAL_c277be6e_4_k_cu_adc3eaea_227064cuda3std3__45__cpo6cbeginE
	.align		8
        /*0028*/ 	.dword	_ZN40_INTERNAL_c277be6e_4_k_cu_adc3eaea_227064cuda3std3__45__cpo4cendE
	.align		8
        /*0030*/ 	.dword	_ZN40_INTERNAL_c277be6e_4_k_cu_adc3eaea_227064cuda3std3__442_GLOBAL__N__c277be6e_4_k_cu_adc3eaea_227066ignoreE
	.align		8
        /*0038*/ 	.dword	_ZN40_INTERNAL_c277be6e_4_k_cu_adc3eaea_227064cuda3std3__419piecewise_constructE
	.align		8
        /*0040*/ 	.dword	_ZN40_INTERNAL_c277be6e_4_k_cu_adc3eaea_227064cuda3std3__48in_placeE
	.align		8
        /*0048*/ 	.dword	_ZN40_INTERNAL_c277be6e_4_k_cu_adc3eaea_227064cuda3std6ranges3__45__cpo4swapE
	.align		8
        /*0050*/ 	.dword	_ZN40_INTERNAL_c277be6e_4_k_cu_adc3eaea_227064cuda3std6ranges3__45__cpo9iter_moveE
	.align		8
        /*0058*/ 	.dword	_ZN40_INTERNAL_c277be6e_4_k_cu_adc3eaea_227064cute7productE
	.align		8
        /*0060*/ 	.dword	_ZN40_INTERNAL_c277be6e_4_k_cu_adc3eaea_227064cute1_E
	.align		8
        /*0068*/ 	.dword	$str$22
	.align		8
        /*0070*/ 	.dword	$str$23


//--------------------- .text._ZN7cutlass13device_kernelINS_4gemm6kernel13GemmUniversalIN4cute5tupleIJiiiiEEENS1_10collective13CollectiveMmaINS1_34MainloopSm90TmaGmmaWarpSpecializedILi2ENS5_IJNS4_1CILi1EEENSA_ILi2EEESB_EEENS1_32KernelTmaWarpSpecializedPingpongEEENS5_IJNSA_ILi64EEENSA_ILi128EEESH_EEEfNS5_IJlSB_lEEEfSJ_NS4_8TiledMMAINS4_8MMA_AtomIJNS4_4SM904GMMA30MMA_64x128x8_F32TF32TF32_SS_TNILNSN_7ScaleInE1ELSP_1EEEEEENS4_6LayoutINS5_IJSB_SB_SB_EEENS5_IJNSA_ILi0EEESU_SU_EEEEENS5_IJNS4_10UnderscoreESX_SX_EEEEENS4_23SM90_TMA_LOAD_MULTICASTENS4_14ComposedLayoutINS4_7SwizzleILi3ELi4ELi3EEENS4_18smem_ptr_flag_bitsILi32EEENSS_INS5_IJNSA_ILi8EEENSA_ILi32EEEEEENS5_IJS17_SB_EEEEEEEvNS4_8identityENS4_13SM90_TMA_LOADES1B_vS1C_EENS_8epilogue10collective6detail29Sm90TmaWarpSpecializedAdapterINS1G_15DefaultEpilogueIfSJ_SJ_NS1F_6thread17LinearCombinationIfLi1EffLNS1K_9ScaleType4KindE0ELNS_15FloatRoundStyleE2EfEENS1_15EpilogueDefaultEEEEEvvEEEEvNT_6ParamsE --------------------------
	.section	.text._ZN7cutlass13device_kernelINS_4gemm6kernel13GemmUniversalIN4cute5tupleIJiiiiEEENS1_10collective13CollectiveMmaINS1_34MainloopSm90TmaGmmaWarpSpecializedILi2ENS5_IJNS4_1CILi1EEENSA_ILi2EEESB_EEENS1_32KernelTmaWarpSpecializedPingpongEEENS5_IJNSA_ILi64EEENSA_ILi128EEESH_EEEfNS5_IJlSB_lEEEfSJ_NS4_8TiledMMAINS4_8MMA_AtomIJNS4_4SM904GMMA30MMA_64x128x8_F32TF32TF32_SS_TNILNSN_7ScaleInE1ELSP_1EEEEEENS4_6LayoutINS5_IJSB_SB_SB_EEENS5_IJNSA_ILi0EEESU_SU_EEEEENS5_IJNS4_10UnderscoreESX_SX_EEEEENS4_23SM90_TMA_LOAD_MULTICASTENS4_14ComposedLayoutINS4_7SwizzleILi3ELi4ELi3EEENS4_18smem_ptr_flag_bitsILi32EEENSS_INS5_IJNSA_ILi8EEENSA_ILi32EEEEEENS5_IJS17_SB_EEEEEEEvNS4_8identityENS4_13SM90_TMA_LOADES1B_vS1C_EENS_8epilogue10collective6detail29Sm90TmaWarpSpecializedAdapterINS1G_15DefaultEpilogueIfSJ_SJ_NS1F_6thread17LinearCombinationIfLi1EffLNS1K_9ScaleType4KindE0ELNS_15FloatRoundStyleE2EfEENS1_15EpilogueDefaultEEEEEvvEEEEvNT_6ParamsE,"ax",@progbits
	.align	128
.text._ZN7cutlass13device_kernelINS_4gemm6kernel13GemmUniversalIN4cute5tupleIJiiiiEEENS1_10collective13CollectiveMmaINS1_34MainloopSm90TmaGmmaWarpSpecializedILi2ENS5_IJNS4_1CILi1EEENSA_ILi2EEESB_EEENS1_32KernelTmaWarpSpecializedPingpongEEENS5_IJNSA_ILi64EEENSA_ILi128EEESH_EEEfNS5_IJlSB_lEEEfSJ_NS4_8TiledMMAINS4_8MMA_AtomIJNS4_4SM904GMMA30MMA_64x128x8_F32TF32TF32_SS_TNILNSN_7ScaleInE1ELSP_1EEEEEENS4_6LayoutINS5_IJSB_SB_SB_EEENS5_IJNSA_ILi0EEESU_SU_EEEEENS5_IJNS4_10UnderscoreESX_SX_EEEEENS4_23SM90_TMA_LOAD_MULTICASTENS4_14ComposedLayoutINS4_7SwizzleILi3ELi4ELi3EEENS4_18smem_ptr_flag_bitsILi32EEENSS_INS5_IJNSA_ILi8EEENSA_ILi32EEEEEENS5_IJS17_SB_EEEEEEEvNS4_8identityENS4_13SM90_TMA_LOADES1B_vS1C_EENS_8epilogue10collective6detail29Sm90TmaWarpSpecializedAdapterINS1G_15DefaultEpilogueIfSJ_SJ_NS1F_6thread17LinearCombinationIfLi1EffLNS1K_9ScaleType4KindE0ELNS_15FloatRoundStyleE2EfEENS1_15EpilogueDefaultEEEEEvvEEEEvNT_6ParamsE:
        .type           _ZN7cutlass13device_kernelINS_4gemm6kernel13GemmUniversalIN4cute5tupleIJiiiiEEENS1_10collective13CollectiveMmaINS1_34MainloopSm90TmaGmmaWarpSpecializedILi2ENS5_IJNS4_1CILi1EEENSA_ILi2EEESB_EEENS1_32KernelTmaWarpSpecializedPingpongEEENS5_IJNSA_ILi64EEENSA_ILi128EEESH_EEEfNS5_IJlSB_lEEEfSJ_NS4_8TiledMMAINS4_8MMA_AtomIJNS4_4SM904GMMA30MMA_64x128x8_F32TF32TF32_SS_TNILNSN_7ScaleInE1ELSP_1EEEEEENS4_6LayoutINS5_IJSB_SB_SB_EEENS5_IJNSA_ILi0EEESU_SU_EEEEENS5_IJNS4_10UnderscoreESX_SX_EEEEENS4_23SM90_TMA_LOAD_MULTICASTENS4_14ComposedLayoutINS4_7SwizzleILi3ELi4ELi3EEENS4_18smem_ptr_flag_bitsILi32EEENSS_INS5_IJNSA_ILi8EEENSA_ILi32EEEEEENS5_IJS17_SB_EEEEEEEvNS4_8identityENS4_13SM90_TMA_LOADES1B_vS1C_EENS_8epilogue10collective6detail29Sm90TmaWarpSpecializedAdapterINS1G_15DefaultEpilogueIfSJ_SJ_NS1F_6thread17LinearCombinationIfLi1EffLNS1K_9ScaleType4KindE0ELNS_15FloatRoundStyleE2EfEENS1_15EpilogueDefaultEEEEEvvEEEEvNT_6ParamsE,@function
        .size           _ZN7cutlass13device_kernelINS_4gemm6kernel13GemmUniversalIN4cute5tupleIJiiiiEEENS1_10collective13CollectiveMmaINS1_34MainloopSm90TmaGmmaWarpSpecializedILi2ENS5_IJNS4_1CILi1EEENSA_ILi2EEESB_EEENS1_32KernelTmaWarpSpecializedPingpongEEENS5_IJNSA_ILi64EEENSA_ILi128EEESH_EEEfNS5_IJlSB_lEEEfSJ_NS4_8TiledMMAINS4_8MMA_AtomIJNS4_4SM904GMMA30MMA_64x128x8_F32TF32TF32_SS_TNILNSN_7ScaleInE1ELSP_1EEEEEENS4_6LayoutINS5_IJSB_SB_SB_EEENS5_IJNSA_ILi0EEESU_SU_EEEEENS5_IJNS4_10UnderscoreESX_SX_EEEEENS4_23SM90_TMA_LOAD_MULTICASTENS4_14ComposedLayoutINS4_7SwizzleILi3ELi4ELi3EEENS4_18smem_ptr_flag_bitsILi32EEENSS_INS5_IJNSA_ILi8EEENSA_ILi32EEEEEENS5_IJS17_SB_EEEEEEEvNS4_8identityENS4_13SM90_TMA_LOADES1B_vS1C_EENS_8epilogue10collective6detail29Sm90TmaWarpSpecializedAdapterINS1G_15DefaultEpilogueIfSJ_SJ_NS1F_6thread17LinearCombinationIfLi1EffLNS1K_9ScaleType4KindE0ELNS_15FloatRoundStyleE2EfEENS1_15EpilogueDefaultEEEEEvvEEEEvNT_6ParamsE,(.L_x_196 - _ZN7cutlass13device_kernelINS_4gemm6kernel13GemmUniversalIN4cute5tupleIJiiiiEEENS1_10collective13CollectiveMmaINS1_34MainloopSm90TmaGmmaWarpSpecializedILi2ENS5_IJNS4_1CILi1EEENSA_ILi2EEESB_EEENS1_32KernelTmaWarpSpecializedPingpongEEENS5_IJNSA_ILi64EEENSA_ILi128EEESH_EEEfNS5_IJlSB_lEEEfSJ_NS4_8TiledMMAINS4_8MMA_AtomIJNS4_4SM904GMMA30MMA_64x128x8_F32TF32TF32_SS_TNILNSN_7ScaleInE1ELSP_1EEEEEENS4_6LayoutINS5_IJSB_SB_SB_EEENS5_IJNSA_ILi0EEESU_SU_EEEEENS5_IJNS4_10UnderscoreESX_SX_EEEEENS4_23SM90_TMA_LOAD_MULTICASTENS4_14ComposedLayoutINS4_7SwizzleILi3ELi4ELi3EEENS4_18smem_ptr_flag_bitsILi32EEENSS_INS5_IJNSA_ILi8EEENSA_ILi32EEEEEENS5_IJS17_SB_EEEEEEEvNS4_8identityENS4_13SM90_TMA_LOADES1B_vS1C_EENS_8epilogue10collective6detail29Sm90TmaWarpSpecializedAdapterINS1G_15DefaultEpilogueIfSJ_SJ_NS1F_6thread17LinearCombinationIfLi1EffLNS1K_9ScaleType4KindE0ELNS_15FloatRoundStyleE2EfEENS1_15EpilogueDefaultEEEEEvvEEEEvNT_6ParamsE)
        .other          _ZN7cutlass13device_kernelINS_4gemm6kernel13GemmUniversalIN4cute5tupleIJiiiiEEENS1_10collective13CollectiveMmaINS1_34MainloopSm90TmaGmmaWarpSpecializedILi2ENS5_IJNS4_1CILi1EEENSA_ILi2EEESB_EEENS1_32KernelTmaWarpSpecializedPingpongEEENS5_IJNSA_ILi64EEENSA_ILi128EEESH_EEEfNS5_IJlSB_lEEEfSJ_NS4_8TiledMMAINS4_8MMA_AtomIJNS4_4SM904GMMA30MMA_64x128x8_F32TF32TF32_SS_TNILNSN_7ScaleInE1ELSP_1EEEEEENS4_6LayoutINS5_IJSB_SB_SB_EEENS5_IJNSA_ILi0EEESU_SU_EEEEENS5_IJNS4_10UnderscoreESX_SX_EEEEENS4_23SM90_TMA_LOAD_MULTICASTENS4_14ComposedLayoutINS4_7SwizzleILi3ELi4ELi3EEENS4_18smem_ptr_flag_bitsILi32EEENSS_INS5_IJNSA_ILi8EEENSA_ILi32EEEEEENS5_IJS17_SB_EEEEEEEvNS4_8identityENS4_13SM90_TMA_LOADES1B_vS1C_EENS_8epilogue10collective6detail29Sm90TmaWarpSpecializedAdapterINS1G_15DefaultEpilogueIfSJ_SJ_NS1F_6thread17LinearCombinationIfLi1EffLNS1K_9ScaleType4KindE0ELNS_15FloatRoundStyleE2EfEENS1_15EpilogueDefaultEEEEEvvEEEEvNT_6ParamsE,@"STO_CUDA_ENTRY STV_DEFAULT"
_ZN7cutlass13device_kernelINS_4gemm6kernel13GemmUniversalIN4cute5tupleIJiiiiEEENS1_10collective13CollectiveMmaINS1_34MainloopSm90TmaGmmaWarpSpecializedILi2ENS5_IJNS4_1CILi1EEENSA_ILi2EEESB_EEENS1_32KernelTmaWarpSpecializedPingpongEEENS5_IJNSA_ILi64EEENSA_ILi128EEESH_EEEfNS5_IJlSB_lEEEfSJ_NS4_8TiledMMAINS4_8MMA_AtomIJNS4_4SM904GMMA30MMA_64x128x8_F32TF32TF32_SS_TNILNSN_7ScaleInE1ELSP_1EEEEEENS4_6LayoutINS5_IJSB_SB_SB_EEENS5_IJNSA_ILi0EEESU_SU_EEEEENS5_IJNS4_10UnderscoreESX_SX_EEEEENS4_23SM90_TMA_LOAD_MULTICASTENS4_14ComposedLayoutINS4_7SwizzleILi3ELi4ELi3EEENS4_18smem_ptr_flag_bitsILi32EEENSS_INS5_IJNSA_ILi8EEENSA_ILi32EEEEEENS5_IJS17_SB_EEEEEEEvNS4_8identityENS4_13SM90_TMA_LOADES1B_vS1C_EENS_8epilogue10collective6detail29Sm90TmaWarpSpecializedAdapterINS1G_15DefaultEpilogueIfSJ_SJ_NS1F_6thread17LinearCombinationIfLi1EffLNS1K_9ScaleType4KindE0ELNS_15FloatRoundStyleE2EfEENS1_15EpilogueDefaultEEEEEvvEEEEvNT_6ParamsE:
[----:B------:R-:W0:Y:S01]  /*0000*/  LDC R1, c[0x0][0x28] ;  /* 0x00000a00ff017b82 */ /* 0x000e220000000800 */
[----:B------:R-:W1:Y:S01]  /*0010*/  S2R R3, SR_TID.X ;  /* 0x0000000000037919 */ /* 0x000e620000002100 */
[----:B------:R-:W-:Y:S01]  /*0020*/  ELECT P0, URZ, PT ;  /* 0x00000000003f782f */ /* 0x000fe20003800000 */
[----:B------:R-:W-:Y:S01]  /*0030*/  BSSY B0, `(.L_x_0) ;  /* 0x0000014000007945 */ /* 0x000fe20003800000 */
[--C-:B-1----:R-:W-:Y:S02]  /*0040*/  SHF.R.U32.HI R0, RZ, 0x5, R3.reuse ;  /* 0x00000005ff007819 */ /* 0x102fe40000011603 */
[----:B------:R-:W-:-:S03]  /*0050*/  SHF.R.U32.HI R5, RZ, 0x7, R3 ;  /* 0x00000007ff057819 */ /* 0x000fc60000011603 */
[----:B------:R-:W1:Y:S02]  /*0060*/  SHFL.IDX PT, R2, R0, RZ, 0x1f ;  /* 0x00001fff00027589 */ /* 0x000e6400000e0000 */
[----:B-1----:R-:W-:Y:S02]  /*0070*/  R2UR UR6, R2 ;  /* 0x00000000020672ca */ /* 0x002fe400000e0000 */
[----:B------:R1:W2:Y:S11]  /*0080*/  SHFL.IDX PT, R2, R5, RZ, 0x1f ;  /* 0x00001fff05027589 */ /* 0x0002b600000e0000 */
[----:B------:R-:W-:-:S02]  /*0090*/  USHF.R.S32.HI UR4, URZ, 0x1f, UR6 ;  /* 0x0000001f3f047899 */ /* 0x000fc40008011406 */
[----:B------:R-:W-:Y:S02]  /*00a0*/  ISETP.NE.OR P0, PT, RZ, UR6, !P0 ;  /* 0x00000006ff007c0c */ /* 0x000fe4000c705670 */
[----:B------:R-:W-:-:S04]  /*00b0*/  ULEA.HI UR4, UR4, UR6, URZ, 0x2 ;  /* 0x0000000604047291 */ /* 0x000fc8000f8f103f */
[----:B------:R-:W-:-:S04]  /*00c0*/  ULOP3.LUT UR4, UR4, 0xfffffffc, URZ, 0xc0, !UPT ;  /* 0xfffffffc04047892 */ /* 0x000fc8000f8ec03f */
[----:B------:R-:W-:-:S03]  /*00d0*/  UIADD3 UR6, UR6, -UR4, URZ ;  /* 0x8000000406067290 */ /* 0x000fc6000fffe03f */
[----:B012---:R-:W-:Y:S09]  /*00e0*/  @P0 BRA `(.L_x_1) ;  /* 0x0000000000200947 */ /* 0x007ff20003800000 */
[----:B------:R-:W-:Y:S02]  /*00f0*/  ULDC.64 UR4, c[0x0][0x198] ;  /* 0x0000660000047ab9 */ /* 0x000fe40000000a00 */
[----:B------:R-:W-:Y:S02]  /*0100*/  UIADD3 UR8, UP0, UR4, 0xf0, URZ ;  /* 0x000000f004087890 */ /* 0x000fe4000ff1e03f */
[----:B------:R-:W-:Y:S02]  /*0110*/  UIADD3 UR4, UP1, UR4, 0x1f0, URZ ;  /* 0x000001f004047890 */ /* 0x000fe4000ff3e03f */
[----:B------:R-:W-:Y:S02]  /*0120*/  UIADD3.X UR9, URZ, UR5, URZ, UP0, !UPT ;  /* 0x000000053f097290 */ /* 0x000fe400087fe43f */
[----:B------:R-:W-:-:S07]  /*0130*/  UIADD3.X UR5, URZ, UR5, URZ, UP1, !UPT ;  /* 0x000000053f057290 */ /* 0x000fce0008ffe43f */
[----:B------:R0:W-:Y:S02]  /*0140*/  UTMACCTL.PF [UR8] ;  /* 0x00000000080079b9 */ /* 0x0001e40008040000 */
[----:B------:R0:W-:Y:S02]  /*0150*/  UTMACCTL.PF [UR4] ;  /* 0x00000000040079b9 */ /* 0x0001e40008040000 */
[----:B0-----:R-:W-:Y:S01]  /*0160*/  NOP ;  /* 0x0000000000007918 */ /* 0x001fe20000000000 */
.L_x_1:
[----:B------:R-:W-:Y:S05]  /*0170*/  BSYNC B0 ;  /* 0x0000000000007941 */ /* 0x000fea0003800000 */
.L_x_0:
[----:B------:R-:W0:Y:S01]  /*0180*/  SHFL.IDX PT, R6, R0, RZ, 0x1f ;  /* 0x00001fff00067589 */ /* 0x000e2200000e0000 */
[----:B------:R-:W-:Y:S01]  /*0190*/  R2UR UR19, R2 ;  /* 0x00000000021372ca */ /* 0x000fe200000e0000 */
[----:B------:R-:W-:Y:S01]  /*01a0*/  UISETP.NE.AND UP0, UPT, UR6, 0x3, UPT ;  /* 0x000000030600788c */ /* 0x000fe2000bf05270 */
[----:B------:R-:W-:-:S03]  /*01b0*/  SHF.R.S32.HI R2, RZ, 0x1f, R3 ;  /* 0x0000001fff027819 */ /* 0x000fc60000011403 */
[----:B------:R-:W-:Y:S01]  /*01c0*/  UISETP.EQ.OR UP0, UPT, UR6, URZ, !UP0 ;  /* 0x0000003f0600728c */ /* 0x000fe2000c702670 */
[----:B------:R-:W-:-:S07]  /*01d0*/  LEA.HI R2, R2, R3, RZ, 0x7 ;  /* 0x0000000302027211 */ /* 0x000fce00078f38ff */
[----:B------:R-:W-:Y:S02]  /*01e0*/  UIADD3 UR14, UR19, -0x1, URZ ;  /* 0xffffffff130e7890 */ /* 0x000fe4000fffe03f */
[----:B------:R-:W-:Y:S02]  /*01f0*/  UISETP.EQ.AND UP0, UPT, UR19, URZ, UP0 ;  /* 0x0000003f1300728c */ /* 0x000fe40008702270 */
[----:B------:R-:W-:Y:S02]  /*0200*/  UISETP.GE.U32.AND UP1, UPT, UR14, 0x2, UPT ;  /* 0x000000020e00788c */ /* 0x000fe4000bf26070 */
[----:B------:R-:W-:Y:S01]  /*0210*/  USEL UR39, URZ, 0x1, !UP0 ;  /* 0x000000013f277887 */ /* 0x000fe2000c000000 */
[----:B0-----:R-:W-:-:S03]  /*0220*/  ISETP.NE.AND P0, PT, R6, RZ, PT ;  /* 0x000000ff0600720c */ /* 0x001fc60003f05270 */
[----:B------:R-:W-:-:S10]  /*0230*/  USEL UR39, UR39, 0x2, UP1 ;  /* 0x0000000227277887 */ /* 0x000fd40008800000 */
[----:B------:R-:W-:Y:S05]  /*0240*/  @P0 BRA `(.L_x_2) ;  /* 0x0000000000480947 */ /* 0x000fea0003800000 */
[----:B------:R-:W0:Y:S01]  /*0250*/  S2UR UR7, SR_CgaCtaId ;  /* 0x00000000000779c3 */ /* 0x000e220000008800 */
[----:B------:R-:W-:Y:S01]  /*0260*/  UMOV UR4, 0x400 ;  /* 0x0000040000047882 */ /* 0x000fe20000000000 */
[----:B------:R-:W-:Y:S01]  /*0270*/  UMOV UR5, 0x1 ;  /* 0x0000000100057882 */ /* 0x000fe20000000000 */
[----:B------:R-:W-:Y:S01]  /*0280*/  UMOV UR8, 0x2 ;  /* 0x0000000200087882 */ /* 0x000fe20000000000 */
[----:B------:R-:W-:Y:S01]  /*0290*/  ELECT P0, URZ, PT ;  /* 0x00000000003f782f */ /* 0x000fe20003800000 */
[----:B------:R-:W-:-:S04]  /*02a0*/  UIADD3 UR8, -UR8, 0x100000, URZ ;  /* 0x0010000008087890 */ /* 0x000fc8000fffe13f */
[----:B------:R-:W-:Y:S02]  /*02b0*/  USHF.L.U32 UR9, UR8, 0xb, URZ ;  /* 0x0000000b08097899 */ /* 0x000fe4000800063f */
[----:B------:R-:W-:Y:S02]  /*02c0*/  USHF.L.U32 UR8, UR8, 0x1, URZ ;  /* 0x0000000108087899 */ /* 0x000fe4000800063f */
[----:B0-----:R-:W-:Y:S02]  /*02d0*/  ULEA UR7, UR7, UR4, 0x18 ;  /* 0x0000000407077291 */ /* 0x001fe4000f8ec03f */
[----:B------:R-:W-:-:S04]  /*02e0*/  UIADD3 UR4, -UR5, 0x100000, URZ ;  /* 0x0010000005047890 */ /* 0x000fc8000fffe13f */
[----:B------:R-:W-:Y:S02]  /*02f0*/  USHF.L.U32 UR5, UR4, 0xb, URZ ;  /* 0x0000000b04057899 */ /* 0x000fe4000800063f */
[----:B------:R-:W-:Y:S01]  /*0300*/  USHF.L.U32 UR4, UR4, 0x1, URZ ;  /* 0x0000000104047899 */ /* 0x000fe2000800063f */
[----:B------:R-:W0:Y:S11]  /*0310*/  FENCE.VIEW.ASYNC.S ;  /* 0x00000000000073c6 */ /* 0x000e360000000000 */
[----:B0-----:R0:W1:Y:S01]  /*0320*/  SYNCS.EXCH.64 URZ, [UR7], UR4 ;  /* 0x00000004073f75b2 */ /* 0x0010620008000100 */
[----:B------:R0:W2:Y:S01]  /*0330*/  SYNCS.EXCH.64 URZ, [UR7+0x10], UR8 ;  /* 0x00001008073f75b2 */ /* 0x0000a20008000100 */
[----:B------:R0:W3:Y:S01]  /*0340*/  SYNCS.EXCH.64 URZ, [UR7+0x8], UR4 ;  /* 0x00000804073f75b2 */ /* 0x0000e20008000100 */
[----:B------:R0:W4:Y:S01]  /*0350*/  SYNCS.EXCH.64 URZ, [UR7+0x18], UR8 ;  /* 0x00001808073f75b2 */ /* 0x0001220008000100 */
[----:B------:R-:W-:Y:S01]  /*0360*/  NOP ;  /* 0x0000000000007918 */ /* 0x000fe20000000000 */
.L_x_2:
[----:B------:R-:W5:Y:S01]  /*0370*/  SHFL.IDX PT, R10, R0, RZ, 0x1f ;  /* 0x00001fff000a7589 */ /* 0x000f6200000e0000 */
[----:B------:R-:W1:Y:S01]  /*0380*/  S2UR UR15, SR_CTAID.X ;  /* 0x00000000000f79c3 */ /* 0x000e620000002500 */
[----:B------:R-:W-:Y:S02]  /*0390*/  ELECT P0, URZ, PT ;  /* 0x00000000003f782f */ /* 0x000fe40003800000 */
[----:B------:R-:W-:Y:S01]  /*03a0*/  SHF.R.S32.HI R11, RZ, 0x1f, R6 ;  /* 0x0000001fff0b7819 */ /* 0x000fe20000011406 */
[----:B------:R1:W2:Y:S01]  /*03b0*/  SHFL.IDX PT, R8, R0, RZ, 0x1f ;  /* 0x00001fff00087589 */ /* 0x0002a200000e0000 */
[----:B------:R-:W-:Y:S02]  /*03c0*/  ELECT P1, URZ, PT ;  /* 0x00000000003f782f */ /* 0x000fe40003820000 */
[----:B------:R-:W-:Y:S01]  /*03d0*/  LOP3.LUT R2, R2, 0xffffff80, RZ, 0xc0, !PT ;  /* 0xffffff8002027812 */ /* 0x000fe200078ec0ff */
[----:B0-----:R-:W-:Y:S01]  /*03e0*/  ULDC UR4, c[0x0][0x150] ;  /* 0x0000540000047ab9 */ /* 0x001fe20000000800 */
[----:B------:R-:W-:Y:S01]  /*03f0*/  LEA.HI R11, R11, R6, RZ, 0x2 ;  /* 0x000000060b0b7211 */ /* 0x000fe200078f10ff */
[----:B------:R-:W0:Y:S01]  /*0400*/  S2UR UR8, SR_CTAID.Y ;  /* 0x00000000000879c3 */ /* 0x000e220000002600 */
[----:B------:R-:W-:Y:S01]  /*0410*/  NOP ;  /* 0x0000000000007918 */ /* 0x000fe20000000000 */
[----:B------:R-:W-:Y:S01]  /*0420*/  IMAD.IADD R4, R3, 0x1, -R2 ;  /* 0x0000000103047824 */ /* 0x000fe200078e0a02 */
[----:B------:R-:W-:Y:S01]  /*0430*/  LOP3.LUT R11, R11, 0x3ffffffc, RZ, 0xc0, !PT ;  /* 0x3ffffffc0b0b7812 */ /* 0x000fe200078ec0ff */
[----:B------:R-:W-:Y:S01]  /*0440*/  NOP ;  /* 0x0000000000007918 */ /* 0x000fe20000000000 */
[----:B------:R-:W-:Y:S01]  /*0450*/  ULDC UR17, c[0x0][0x148] ;  /* 0x0000520000117ab9 */ /* 0x000fe20000000800 */
[----:B------:R-:W-:Y:S01]  /*0460*/  UMOV UR20, 0x80 ;  /* 0x0000008000147882 */ /* 0x000fe20000000000 */
[----:B------:R-:W-:Y:S01]  /*0470*/  SHF.R.S32.HI R9, RZ, 0x1f, R4 ;  /* 0x0000001fff097819 */ /* 0x000fe20000011404 */
[----:B------:R-:W-:Y:S01]  /*0480*/  IMAD.IADD R11, R6, 0x1, -R11 ;  /* 0x00000001060b7824 */ /* 0x000fe200078e0a0b */
[----:B------:R-:W-:Y:S01]  /*0490*/  ULDC UR12, c[0x0][0x144] ;  /* 0x00005100000c7ab9 */ /* 0x000fe20000000800 */
[----:B------:R-:W3:Y:S01]  /*04a0*/  SHFL.IDX PT, R5, R5, RZ, 0x1f ;  /* 0x00001fff05057589 */ /* 0x000ee200000e0000 */
[----:B------:R-:W-:-:S02]  /*04b0*/  LEA.HI R2, R9, R4, RZ, 0x3 ;  /* 0x0000000409027211 */ /* 0x000fc400078f18ff */
[----:B------:R-:W-:Y:S02]  /*04c0*/  ISETP.NE.AND P3, PT, RZ, UR19, PT ;  /* 0x00000013ff007c0c */ /* 0x000fe4000bf65270 */
[----:B-----5:R-:W-:Y:S02]  /*04d0*/  ISETP.NE.OR P0, PT, R10, RZ, !P0 ;  /* 0x000000ff0a00720c */ /* 0x020fe40004705670 */
[----:B-1----:R-:W-:Y:S02]  /*04e0*/  I2FP.F32.U32 R0, UR15 ;  /* 0x0000000f00007c45 */ /* 0x002fe40008201000 */
[----:B--2---:R-:W-:Y:S02]  /*04f0*/  ISETP.NE.OR P1, PT, R8, RZ, !P1 ;  /* 0x000000ff0800720c */ /* 0x004fe40004f25670 */
[----:B------:R-:W-:Y:S01]  /*0500*/  SHF.R.S32.HI R7, RZ, 0x3, R2 ;  /* 0x00000003ff077819 */ /* 0x000fe20000011402 */
[----:B------:R-:W-:Y:S01]  /*0510*/  FMUL R0, R0, UR4 ;  /* 0x0000000400007c20 */ /* 0x000fe20008400000 */
[----:B------:R-:W-:Y:S01]  /*0520*/  ULDC UR4, c[0x0][0x154] ;  /* 0x0000550000047ab9 */ /* 0x000fe20000000800 */
[----:B0-----:R-:W-:-:S02]  /*0530*/  I2FP.F32.U32 R6, UR8 ;  /* 0x0000000800067c45 */ /* 0x001fc40008201000 */
[----:B------:R-:W-:Y:S02]  /*0540*/  SHF.R.S32.HI R2, RZ, 0x1f, R2 ;  /* 0x0000001fff027819 */ /* 0x000fe40000011402 */
[----:B------:R-:W-:Y:S01]  /*0550*/  VOTEU.ALL UP2, P0 ;  /* 0x00000000003f7886 */ /* 0x000fe20000040000 */
[----:B------:R-:W-:Y:S01]  /*0560*/  FMUL R6, R6, UR4 ;  /* 0x0000000406067c20 */ /* 0x000fe20008400000 */
[----:B------:R-:W0:Y:S01]  /*0570*/  F2I.U32.TRUNC.NTZ R0, R0 ;  /* 0x0000000000007305 */ /* 0x000e22000020f000 */
[----:B------:R-:W-:Y:S01]  /*0580*/  LEA.HI R2, R2, R7, RZ, 0x2 ;  /* 0x0000000702027211 */ /* 0x000fe200078f10ff */
[----:B------:R-:W-:Y:S01]  /*0590*/  VOTEU.ALL UP3, P1 ;  /* 0x00000000003f7886 */ /* 0x000fe20000860000 */
[----:B------:R-:W1:Y:S01]  /*05a0*/  @!UP2 S2UR UR11, SR_CgaCtaId ;  /* 0x00000000000ba9c3 */ /* 0x000e620000008800 */
[----:B------:R-:W-:Y:S01]  /*05b0*/  UMOV UR4, 0x20 ;  /* 0x0000002000047882 */ /* 0x000fe20000000000 */
[----:B------:R-:W-:Y:S01]  /*05c0*/  LOP3.LUT R2, R2, 0xfffffffc, RZ, 0xc0, !PT ;  /* 0xfffffffc02027812 */ /* 0x000fe200078ec0ff */
[----:B------:R-:W-:Y:S01]  /*05d0*/  @!UP2 UMOV UR10, 0x400 ;  /* 0x00000400000aa882 */ /* 0x000fe20000000000 */
[----:B------:R-:W-:-:S04]  /*05e0*/  @!UP2 UIADD3 UR4, -UR4, 0x100000, URZ ;  /* 0x001000000404a890 */ /* 0x000fc8000fffe13f */
[----:B------:R-:W-:Y:S02]  /*05f0*/  @!UP2 USHF.L.U32 UR5, UR4, 0xb, URZ ;  /* 0x0000000b0405a899 */ /* 0x000fe4000800063f */
[----:B------:R-:W-:Y:S01]  /*0600*/  @!UP2 USHF.L.U32 UR4, UR4, 0x1, URZ ;  /* 0x000000010404a899 */ /* 0x000fe2000800063f */
[----:B------:R-:W2:Y:S01]  /*0610*/  F2I.U32.TRUNC.NTZ R6, R6 ;  /* 0x0000000600067305 */ /* 0x000ea2000020f000 */
[----:B------:R-:W-:Y:S01]  /*0620*/  VOTEU.ALL UP0, P0 ;  /* 0x00000000003f7886 */ /* 0x000fe20000000000 */
[----:B------:R-:W-:Y:S01]  /*0630*/  IMAD.IADD R2, R7, 0x1, -R2 ;  /* 0x0000000107027824 */ /* 0x000fe200078e0a02 */
[----:B------:R-:W5:Y:S01]  /*0640*/  @!UP3 S2UR UR18, SR_CgaCtaId ;  /* 0x000000000012b9c3 */ /* 0x000f620000008800 */
[----:B------:R-:W-:Y:S01]  /*0650*/  VOTEU.ALL UP1, P0 ;  /* 0x00000000003f7886 */ /* 0x000fe20000020000 */
[----:B------:R-:W-:Y:S01]  /*0660*/  @!UP3 UMOV UR16, 0x400 ;  /* 0x000004000010b882 */ /* 0x000fe20000000000 */
[----:B------:R-:W-:Y:S01]  /*0670*/  IMAD R2, R11, 0x4, R2 ;  /* 0x000000040b027824 */ /* 0x000fe200078e0202 */
[----:B0-----:R-:W-:Y:S01]  /*0680*/  R2UR UR7, R0 ;  /* 0x00000000000772ca */ /* 0x001fe200000e0000 */
[----:B------:R-:W-:Y:S01]  /*0690*/  VOTEU.ALL UP4, P1 ;  /* 0x00000000003f7886 */ /* 0x000fe20000880000 */
[----:B------:R-:W-:Y:S01]  /*06a0*/  VOTEU.ALL UP5, P1 ;  /* 0x00000000003f7886 */ /* 0x000fe200008a0000 */
[----:B------:R-:W-:Y:S01]  /*06b0*/  IMAD.SHL.U32 R7, R2, 0x4, RZ ;  /* 0x0000000402077824 */ /* 0x000fe200078e00ff */
[----:B------:R-:W0:Y:S01]  /*06c0*/  LDC R0, c[0x0][0x140] ;  /* 0x00005000ff007b82 */ /* 0x000e220000000800 */
[----:B------:R-:W-:-:S02]  /*06d0*/  LOP3.LUT P0, RZ, R4, 0x7, RZ, 0xc0, !PT ;  /* 0x0000000704ff7812 */ /* 0x000fc4000780c0ff */
[----:B--2---:R-:W-:Y:S02]  /*06e0*/  R2UR UR9, R6 ;  /* 0x00000000060972ca */ /* 0x004fe400000e0000 */
[----:B------:R-:W-:Y:S01]  /*06f0*/  LOP3.LUT R22, R2, 0xc, R7, 0x78, !PT ;  /* 0x0000000c02167812 */ /* 0x000fe200078e7807 */
[----:B-1----:R-:W-:Y:S02]  /*0700*/  @!UP2 ULEA UR13, UR11, UR10, 0x18 ;  /* 0x0000000a0b0da291 */ /* 0x002fe4000f8ec03f */
[----:B------:R-:W-:-:S04]  /*0710*/  @!UP3 UIADD3 UR10, -UR20, 0x100000, URZ ;  /* 0x00100000140ab890 */ /* 0x000fc8000fffe13f */
[----:B------:R-:W-:Y:S02]  /*0720*/  @!UP3 USHF.L.U32 UR11, UR10, 0xb, URZ ;  /* 0x0000000b0a0bb899 */ /* 0x000fe4000800063f */
[----:B------:R-:W-:Y:S01]  /*0730*/  @!UP3 USHF.L.U32 UR10, UR10, 0x1, URZ ;  /* 0x000000010a0ab899 */ /* 0x000fe2000800063f */
[----:B------:R-:W-:Y:S01]  /*0740*/  ISETP.LT.U32.AND P0, PT, R22, 0x2, !P0 ;  /* 0x000000021600780c */ /* 0x000fe20004701070 */
[----:B------:R-:W-:Y:S01]  /*0750*/  UIADD3 UR7, -UR7, URZ, URZ ;  /* 0x0000003f07077290 */ /* 0x000fe2000fffe13f */
[----:B------:R-:W-:Y:S01]  /*0760*/  VOTEU.ALL UP2, P1 ;  /* 0x00000000003f7886 */ /* 0x000fe20000840000 */
[----:B-----5:R-:W-:Y:S02]  /*0770*/  @!UP3 ULEA UR16, UR18, UR16, 0x18 ;  /* 0x000000101210b291 */ /* 0x020fe4000f8ec03f */
[----:B------:R-:W-:Y:S01]  /*0780*/  UIADD3 UR9, -UR9, URZ, URZ ;  /* 0x0000003f09097290 */ /* 0x000fe2000fffe13f */
[----:B------:R-:W1:Y:S02]  /*0790*/  FENCE.VIEW.ASYNC.S ;  /* 0x00000000000073c6 */ /* 0x000e640000000000 */
[----:B-1----:R-:W1:Y:S01]  /*07a0*/  @!UP0 SYNCS.EXCH.64 URZ, [UR13+0x50], UR4 ;  /* 0x000050040d3f85b2 */ /* 0x002e620008000100 */
[----:B------:R-:W-:Y:S01]  /*07b0*/  UIMAD UR7, UR12, UR7, UR15 ;  /* 0x000000070c0772a4 */ /* 0x000fe2000f8e020f */
[----:B------:R-:W-:Y:S01]  /*07c0*/  VOTEU.ALL UP3, P1 ;  /* 0x00000000003f7886 */ /* 0x000fe20000860000 */
[----:B0-----:R-:W-:Y:S01]  /*07d0*/  ISETP.EQ.U32.AND P2, PT, R0, 0x1, PT ;  /* 0x000000010000780c */ /* 0x001fe20003f42070 */
[----:B------:R0:W2:Y:S01]  /*07e0*/  @!UP1 SYNCS.EXCH.64 URZ, [UR13+0x58], UR4 ;  /* 0x000058040d3f95b2 */ /* 0x0000a20008000100 */
[----:B------:R-:W-:Y:S01]  /*07f0*/  NOP ;  /* 0x0000000000007918 */ /* 0x000fe20000000000 */
[----:B0-----:R-:W-:Y:S01]  /*0800*/  UIMAD UR4, UR17, UR9, UR8 ;  /* 0x00000009110472a4 */ /* 0x001fe2000f8e0208 */
[----:B------:R0:W0:Y:S05]  /*0810*/  @!UP2 SYNCS.EXCH.64 URZ, [UR16+0x30], UR10 ;  /* 0x0000300a103fa5b2 */ /* 0x00002a0008000100 */
[----:B------:R-:W-:-:S04]  /*0820*/  ISETP.NE.AND P1, PT, R22, UR4, PT ;  /* 0x0000000416007c0c */ /* 0x000fc8000bf25270 */
[----:B------:R-:W-:-:S04]  /*0830*/  ISETP.EQ.OR P1, PT, RZ, UR7, !P1 ;  /* 0x00000007ff007c0c */ /* 0x000fc8000cf22670 */
[----:B------:R-:W-:-:S04]  /*0840*/  PLOP3.LUT P0, PT, P0, P1, PT, 0x80, 0x0 ;  /* 0x000000000000781c */ /* 0x000fc80000703070 */
[----:B------:R-:W-:Y:S01]  /*0850*/  P2R R99, PR, RZ, 0x1 ;  /* 0x00000001ff637803 */ /* 0x000fe20000000000 */
[----:B------:R0:W0:Y:S01]  /*0860*/  @!UP3 SYNCS.EXCH.64 URZ, [UR16+0x38], UR10 ;  /* 0x0000380a103fb5b2 */ /* 0x0000220008000100 */
[----:B------:R0:W0:Y:S01]  /*0870*/  @!UP4 SYNCS.EXCH.64 URZ, [UR16+0x40], UR10 ;  /* 0x0000400a103fc5b2 */ /* 0x0000220008000100 */
[----:B------:R0:W0:Y:S01]  /*0880*/  @!UP5 SYNCS.EXCH.64 URZ, [UR16+0x48], UR10 ;  /* 0x0000480a103fd5b2 */ /* 0x0000220008000100 */
[----:B------:R-:W-:Y:S01]  /*0890*/  NOP ;  /* 0x0000000000007918 */ /* 0x000fe20000000000 */
[----:B-123--:R-:W-:Y:S05]  /*08a0*/  @!P2 BRA `(.L_x_3) ;  /* 0x000000000008a947 */ /* 0x00efea0003800000 */
[----:B0---4-:R-:W-:Y:S01]  /*08b0*/  UCGABAR_ARV ;  /* 0x00000000000079c7 */ /* 0x011fe20008000000 */
[----:B------:R-:W-:Y:S05]  /*08c0*/  BRA `(.L_x_4) ;  /* 0x0000000000047947 */ /* 0x000fea0003800000 */
.L_x_3:
[----:B0---4-:R-:W-:Y:S01]  /*08d0*/  NOP ;  /* 0x0000000000007918 */ /* 0x011fe20000000000 */
.L_x_4:
[----:B------:R-:W-:Y:S01]  /*08e0*/  ULDC.64 UR4, c[0x0][0x598] ;  /* 0x0001660000047ab9 */ /* 0x000fe20000000a00 */
[----:B------:R-:W-:Y:S01]  /*08f0*/  ULDC.64 UR52, c[0x0][0x208] ;  /* 0x0000820000347ab9 */ /* 0x000fe20000000a00 */
[----:B------:R-:W-:-:S04]  /*0900*/  ISETP.NE.U32.AND P0, PT, RZ, UR4, PT ;  /* 0x00000004ff007c0c */ /* 0x000fc8000bf05070 */
[----:B------:R-:W-:-:S13]  /*0910*/  ISETP.NE.AND.EX P0, PT, RZ, UR5, PT, P0 ;  /* 0x00000005ff007c0c */ /* 0x000fda000bf05300 */
[----:B------:R-:W-:Y:S05]  /*0920*/  @!P0 BRA `(.L_x_5) ;  /* 0x00000000001c8947 */ /* 0x000fea0003800000 */
[----:B------:R-:W0:Y:S02]  /*0930*/  LDC.64 R6, c[0x0][0x598] ;  /* 0x00016600ff067b82 */ /* 0x000e240000000a00 */
[----:B0-----:R-:W2:Y:S02]  /*0940*/  LDG.E.64 R6, desc[UR52][R6.64] ;  /* 0x0000003406067981 */ /* 0x001ea4000c1e1b00 */
[----:B--2---:R-:W-:-:S04]  /*0950*/  ISETP.NE.U32.AND P0, PT, R6, RZ, PT ;  /* 0x000000ff0600720c */ /* 0x004fc80003f05070 */
[----:B------:R-:W-:-:S13]  /*0960*/  ISETP.NE.AND.EX P0, PT, R7, RZ, PT, P0 ;  /* 0x000000ff0700720c */ /* 0x000fda0003f05300 */
[----:B------:R-:W-:Y:S05]  /*0970*/  @!P0 BRA `(.L_x_5) ;  /* 0x0000000000088947 */ /* 0x000fea0003800000 */
[----:B------:R0:W5:Y:S01]  /*0980*/  LD.E R23, desc[UR52][R6.64] ;  /* 0x0000003406177980 */ /* 0x000162000c101900 */
[----:B------:R-:W-:Y:S05]  /*0990*/  BRA `(.L_x_6) ;  /* 0x0000000000247947 */ /* 0x000fea0003800000 */
.L_x_5:
[----:B------:R-:W-:Y:S02]  /*09a0*/  ULDC.64 UR4, c[0x0][0x588] ;  /* 0x0001620000047ab9 */ /* 0x000fe40000000a00 */
[----:B------:R-:W-:-:S04]  /*09b0*/  ISETP.NE.U32.AND P0, PT, RZ, UR4, PT ;  /* 0x00000004ff007c0c */ /* 0x000fc8000bf05070 */
[----:B------:R-:W-:-:S13]  /*09c0*/  ISETP.NE.AND.EX P0, PT, RZ, UR5, PT, P0 ;  /* 0x00000005ff007c0c */ /* 0x000fda000bf05300 */
[----:B------:R-:W-:Y:S05]  /*09d0*/  @!P0 BRA `(.L_x_7) ;  /* 0x00000000000c8947 */ /* 0x000fea0003800000 */
[----:B------:R-:W0:Y:S02]  /*09e0*/  LDC.64 R6, c[0x0][0x588] ;  /* 0x00016200ff067b82 */ /* 0x000e240000000a00 */
[----:B0-----:R1:W5:Y:S01]  /*09f0*/  LDG.E R23, desc[UR52][R6.64] ;  /* 0x0000003406177981 */ /* 0x001362000c1e1900 */
[----:B------:R-:W-:Y:S05]  /*0a00*/  BRA `(.L_x_6) ;  /* 0x0000000000087947 */ /* 0x000fea0003800000 */
.L_x_7:
[----:B------:R-:W-:Y:S02]  /*0a10*/  ULDC UR4, c[0x0][0x580] ;  /* 0x0001600000047ab9 */ /* 0x000fe40000000800 */
[----:B------:R-:W-:-:S07]  /*0a20*/  IMAD.U32 R23, RZ, RZ, UR4 ;  /* 0x00000004ff177e24 */ /* 0x000fce000f8e00ff */
.L_x_6:
[----:B------:R-:W-:Y:S02]  /*0a30*/  ULDC.64 UR4, c[0x0][0x5a0] ;  /* 0x0001680000047ab9 */ /* 0x000fe40000000a00 */
[----:B------:R-:W-:-:S04]  /*0a40*/  ISETP.NE.U32.AND P0, PT, RZ, UR4, PT ;  /* 0x00000004ff007c0c */ /* 0x000fc8000bf05070 */
[----:B------:R-:W-:-:S13]  /*0a50*/  ISETP.NE.AND.EX P0, PT, RZ, UR5, PT, P0 ;  /* 0x00000005ff007c0c */ /* 0x000fda000bf05300 */
[----:B------:R-:W-:Y:S05]  /*0a60*/  @!P0 BRA `(.L_x_8) ;  /* 0x00000000001c8947 */ /* 0x000fea0003800000 */
[----:B01----:R-:W0:Y:S02]  /*0a70*/  LDC.64 R6, c[0x0][0x5a0] ;  /* 0x00016800ff067b82 */ /* 0x003e240000000a00 */
[----:B0-----:R-:W2:Y:S02]  /*0a80*/  LDG.E.64 R6, desc[UR52][R6.64] ;  /* 0x0000003406067981 */ /* 0x001ea4000c1e1b00 */
[----:B--2---:R-:W-:-:S04]  /*0a90*/  ISETP.NE.U32.AND P0, PT, R6, RZ, PT ;  /* 0x000000ff0600720c */ /* 0x004fc80003f05070 */
[----:B------:R-:W-:-:S13]  /*0aa0*/  ISETP.NE.AND.EX P0, PT, R7, RZ, PT, P0 ;  /* 0x000000ff0700720c */ /* 0x000fda0003f05300 */
[----:B------:R-:W-:Y:S05]  /*0ab0*/  @!P0 BRA `(.L_x_8) ;  /* 0x0000000000088947 */ /* 0x000fea0003800000 */
[----:B------:R0:W5:Y:S01]  /*0ac0*/  LD.E R88, desc[UR52][R6.64] ;  /* 0x0000003406587980 */ /* 0x000162000c101900 */
[----:B------:R-:W-:Y:S05]  /*0ad0*/  BRA `(.L_x_9) ;  /* 0x0000000000247947 */ /* 0x000fea0003800000 */
.L_x_8:
[----:B------:R-:W-:Y:S02]  /*0ae0*/  ULDC.64 UR4, c[0x0][0x590] ;  /* 0x0001640000047ab9 */ /* 0x000fe40000000a00 */
[----:B------:R-:W-:-:S04]  /*0af0*/  ISETP.NE.U32.AND P0, PT, RZ, UR4, PT ;  /* 0x00000004ff007c0c */ /* 0x000fc8000bf05070 */
[----:B------:R-:W-:-:S13]  /*0b00*/  ISETP.NE.AND.EX P0, PT, RZ, UR5, PT, P0 ;  /* 0x00000005ff007c0c */ /* 0x000fda000bf05300 */
[----:B------:R-:W-:Y:S05]  /*0b10*/  @!P0 BRA `(.L_x_10) ;  /* 0x00000000000c8947 */ /* 0x000fea0003800000 */
[----:B------:R-:W2:Y:S02]  /*0b20*/  LDC.64 R88, c[0x0][0x590] ;  /* 0x00016400ff587b82 */ /* 0x000ea40000000a00 */
[----:B--2---:R2:W5:Y:S01]  /*0b30*/  LDG.E R88, desc[UR52][R88.64] ;  /* 0x0000003458587981 */ /* 0x004562000c1e1900 */
[----:B------:R-:W-:Y:S05]  /*0b40*/  BRA `(.L_x_9) ;  /* 0x0000000000087947 */ /* 0x000fea0003800000 */
.L_x_10:
[----:B------:R-:W-:Y:S02]  /*0b50*/  ULDC UR4, c[0x0][0x584] ;  /* 0x0001610000047ab9 */ /* 0x000fe40000000800 */
[----:B------:R-:W-:-:S07]  /*0b60*/  IMAD.U32 R88, RZ, RZ, UR4 ;  /* 0x00000004ff587e24 */ /* 0x000fce000f8e00ff */
.L_x_9:
[----:B------:R-:W-:Y:S01]  /*0b70*/  ULDC UR4, c[0x0][0x65c] ;  /* 0x0001970000047ab9 */ /* 0x000fe20000000800 */
[----:B01----:R-:W0:Y:S01]  /*0b80*/  LDC.64 R6, c[0x0][0x650] ;  /* 0x00019400ff067b82 */ /* 0x003e220000000a00 */
[----:B------:R-:W-:Y:S01]  /*0b90*/  UISETP.NE.AND UP2, UPT, UR4, 0x1, UPT ;  /* 0x000000010400788c */ /* 0x000fe2000bf45270 */
[----:B------:R-:W-:Y:S01]  /*0ba0*/  IMAD.MOV.U32 R18, RZ, RZ, -0x1 ;  /* 0xffffffffff127424 */ /* 0x000fe200078e00ff */
[----:B------:R-:W-:Y:S01]  /*0bb0*/  UISETP.NE.AND UP0, UPT, UR19, 0x2, UPT ;  /* 0x000000021300788c */ /* 0x000fe2000bf05270 */
[----:B------:R-:W-:Y:S01]  /*0bc0*/  IMAD.MOV.U32 R2, RZ, RZ, -0x1 ;  /* 0xffffffffff027424 */ /* 0x000fe200078e00ff */
[----:B------:R-:W-:Y:S01]  /*0bd0*/  UP2UR UR45, UPR, URZ, 0x4 ;  /* 0x000000043f2d7883 */ /* 0x000fe20008000000 */
[----:B------:R-:W-:-:S06]  /*0be0*/  IMAD.MOV.U32 R19, RZ, RZ, -0x1 ;  /* 0xffffffffff137424 */ /* 0x000fcc00078e00ff */
[----:B------:R-:W-:Y:S01]  /*0bf0*/  @UP2 ULDC UR12, c[0x0][0x10] ;  /* 0x00000400000c2ab9 */ /* 0x000fe20000000800 */
[----:B------:R-:W-:Y:S01]  /*0c00*/  @UP2 UMOV UR4, UR8 ;  /* 0x0000000800042c82 */ /* 0x000fe20008000000 */
[----:B------:R-:W-:Y:S01]  /*0c10*/  @UP2 UMOV UR5, URZ ;  /* 0x0000003f00052c82 */ /* 0x000fe20008000000 */
[----:B------:R-:W-:Y:S01]  /*0c20*/  @!UP2 ULDC UR16, c[0x0][0xc] ;  /* 0x000003000010aab9 */ /* 0x000fe20000000800 */
[----:B------:R-:W-:Y:S01]  /*0c30*/  @UP2 UIMAD.WIDE.U32 UR12, UR15, UR12, UR4 ;  /* 0x0000000c0f0c22a5 */ /* 0x000fe2000f8e0004 */
[----:B------:R-:W-:Y:S02]  /*0c40*/  ULDC UR10, c[0x0][0xc] ;  /* 0x00000300000a7ab9 */ /* 0x000fe40000000800 */
[----:B------:R-:W-:Y:S01]  /*0c50*/  @UP2 UMOV UR4, URZ ;  /* 0x0000003f00042c82 */ /* 0x000fe20008000000 */
[----:B------:R-:W-:Y:S01]  /*0c60*/  UMOV UR5, URZ ;  /* 0x0000003f00057c82 */ /* 0x000fe20008000000 */
[----:B------:R-:W-:Y:S01]  /*0c70*/  @UP2 UIADD3 UR18, UR13, UR4, URZ ;  /* 0x000000040d122290 */ /* 0x000fe2000fffe03f */
[----:B------:R-:W-:-:S02]  /*0c80*/  ULDC UR11, c[0x0][0x10] ;  /* 0x00000400000b7ab9 */ /* 0x000fc40000000800 */
[----:B------:R-:W-:Y:S01]  /*0c90*/  UMOV UR4, UR15 ;  /* 0x0000000f00047c82 */ /* 0x000fe20008000000 */
[----:B------:R-:W-:Y:S02]  /*0ca0*/  UIMAD.WIDE.U32 UR10, UR10, UR11, URZ ;  /* 0x0000000b0a0a72a5 */ /* 0x000fe4000f8e003f */
[----:B------:R-:W-:Y:S01]  /*0cb0*/  @!UP2 UIMAD.WIDE.U32 UR4, UR8, UR16, UR4 ;  /* 0x000000100804a2a5 */ /* 0x000fe2000f8e0004 */
[----:B------:R-:W-:Y:S02]  /*0cc0*/  ULDC UR13, c[0x0][0x14] ;  /* 0x00000500000d7ab9 */ /* 0x000fe40000000800 */
[----:B------:R-:W-:Y:S02]  /*0cd0*/  UIMAD.WIDE.U32 UR54, UR10, UR13, URZ ;  /* 0x0000000d0a3672a5 */ /* 0x000fe4000f8e003f */
[----:B------:R-:W-:Y:S02]  /*0ce0*/  UIMAD UR37, UR11, UR13, URZ ;  /* 0x0000000d0b2572a4 */ /* 0x000fe4000f8e023f */
[----:B------:R-:W-:Y:S01]  /*0cf0*/  @!UP2 UMOV UR12, UR4 ;  /* 0x00000004000cac82 */ /* 0x000fe20008000000 */
[----:B------:R-:W-:Y:S01]  /*0d00*/  @!UP2 UMOV UR18, UR5 ;  /* 0x000000050012ac82 */ /* 0x000fe20008000000 */
[----:B------:R-:W-:-:S02]  /*0d10*/  UIADD3 UR37, UR55, UR37, URZ ;  /* 0x0000002537257290 */ /* 0x000fc4000fffe03f */
[----:B------:R-:W-:-:S04]  /*0d20*/  UIADD3 UR4, UP1, UR12, UR54, URZ ;  /* 0x000000360c047290 */ /* 0x000fc8000ff3e03f */
[----:B------:R-:W-:Y:S02]  /*0d30*/  UIADD3.X UR5, UR18, UR37, URZ, UP1, !UPT ;  /* 0x0000002512057290 */ /* 0x000fe40008ffe43f */
[----:B------:R-:W-:Y:S02]  /*0d40*/  USEL UR4, UR4, UR12, !UP0 ;  /* 0x0000000c04047287 */ /* 0x000fe4000c000000 */
[----:B------:R-:W-:-:S04]  /*0d50*/  USEL UR5, UR5, UR18, !UP0 ;  /* 0x0000001205057287 */ /* 0x000fc8000c000000 */
[----:B0-----:R-:W-:Y:S01]  /*0d60*/  ISETP.LE.U32.AND P0, PT, R6, UR4, PT ;  /* 0x0000000406007c0c */ /* 0x001fe2000bf03070 */
[----:B------:R-:W-:Y:S02]  /*0d70*/  IMAD.U32 R16, RZ, RZ, UR4 ;  /* 0x00000004ff107e24 */ /* 0x000fe4000f8e00ff */
[----:B------:R-:W-:Y:S02]  /*0d80*/  IMAD.U32 R0, RZ, RZ, UR5 ;  /* 0x00000005ff007e24 */ /* 0x000fe4000f8e00ff */
[----:B------:R-:W-:-:S03]  /*0d90*/  IMAD.U32 R17, RZ, RZ, UR5 ;  /* 0x00000005ff117e24 */ /* 0x000fc6000f8e00ff */
[----:B------:R-:W-:Y:S02]  /*0da0*/  ISETP.GE.U32.AND.EX P0, PT, R0, R7, PT, P0 ;  /* 0x000000070000720c */ /* 0x000fe40003f06100 */
[----:B------:R-:W-:-:S11]  /*0db0*/  PRMT R0, RZ, 0x7610, R0 ;  /* 0x00007610ff007816 */ /* 0x000fd60000000000 */
[----:B------:R-:W-:Y:S05]  /*0dc0*/  @P0 BRA `(.L_x_11) ;  /* 0x0000000400500947 */ /* 0x000fea0003800000 */
[----:B------:R-:W-:Y:S01]  /*0dd0*/  ULDC.64 UR18, c[0x0][0x628] ;  /* 0x00018a0000127ab9 */ /* 0x000fe20000000a00 */
[C---:B------:R-:W-:Y:S01]  /*0de0*/  R2UR UR20, R16.reuse ;  /* 0x00000000101472ca */ /* 0x040fe200000e0000 */
[----:B------:R-:W-:Y:S01]  /*0df0*/  ULDC UR16, c[0x0][0x630] ;  /* 0x00018c0000107ab9 */ /* 0x000fe20000000800 */
[----:B------:R-:W-:Y:S02]  /*0e00*/  ISETP.NE.U32.AND P0, PT, RZ, UR18, PT ;  /* 0x00000012ff007c0c */ /* 0x000fe4000bf05070 */
[----:B------:R-:W-:Y:S02]  /*0e10*/  R2UR UR4, R16 ;  /* 0x00000000100472ca */ /* 0x000fe400000e0000 */
[----:B------:R-:W-:Y:S02]  /*0e20*/  ISETP.NE.AND.EX P0, PT, RZ, UR19, PT, P0 ;  /* 0x00000013ff007c0c */ /* 0x000fe4000bf05300 */
[----:B------:R-:W-:-:S11]  /*0e30*/  R2UR UR5, R17 ;  /* 0x00000000110572ca */ /* 0x000fd600000e0000 */
[----:B------:R-:W-:Y:S05]  /*0e40*/  @!P0 BRA `(.L_x_12) ;  /* 0x0000000000308947 */ /* 0x000fea0003800000 */
[----:B------:R-:W-:Y:S01]  /*0e50*/  R2UR UR4, R16 ;  /* 0x00000000100472ca */ /* 0x000fe200000e0000 */
[----:B------:R-:W-:Y:S01]  /*0e60*/  ULDC UR12, c[0x0][0x634] ;  /* 0x00018d00000c7ab9 */ /* 0x000fe20000000800 */
[----:B------:R-:W-:-:S11]  /*0e70*/  R2UR UR15, R17 ;  /* 0x00000000110f72ca */ /* 0x000fd600000e0000 */
[----:B------:R-:W-:-:S04]  /*0e80*/  UIADD3 UR12, UP1, UR4, UR12, URZ ;  /* 0x0000000c040c7290 */ /* 0x000fc8000ff3e03f */
[----:B------:R-:W-:-:S04]  /*0e90*/  UIADD3.X UR15, URZ, UR15, URZ, UP1, !UPT ;  /* 0x0000000f3f0f7290 */ /* 0x000fc80008ffe43f */
[----:B------:R-:W-:-:S04]  /*0ea0*/  UIMAD.WIDE.U32 UR4, UR15, UR18, URZ ;  /* 0x000000120f0472a5 */ /* 0x000fc8000f8e003f */
[----:B------:R-:W-:Y:S02]  /*0eb0*/  UIMAD.WIDE.U32 UR10, UP1, UR12, UR19, UR4 ;  /* 0x000000130c0a72a5 */ /* 0x000fe4000f820004 */
[----:B------:R-:W-:Y:S02]  /*0ec0*/  UIMAD.WIDE.U32 UR4, UR12, UR18, URZ ;  /* 0x000000120c0472a5 */ /* 0x000fe4000f8e003f */
[----:B------:R-:W-:Y:S02]  /*0ed0*/  UIADD3.X UR13, URZ, URZ, URZ, UP1, !UPT ;  /* 0x0000003f3f0d7290 */ /* 0x000fe40008ffe43f */
[----:B------:R-:W-:Y:S01]  /*0ee0*/  UIADD3 URZ, UP1, UR5, UR10, URZ ;  /* 0x0000000a053f7290 */ /* 0x000fe2000ff3e03f */
[----:B------:R-:W-:-:S03]  /*0ef0*/  UMOV UR12, UR11 ;  /* 0x0000000b000c7c82 */ /* 0x000fc60008000000 */
[----:B------:R-:W-:-:S12]  /*0f00*/  UIMAD.WIDE.U32.X UR4, UR15, UR19, UR12, UP1 ;  /* 0x000000130f0472a5 */ /* 0x000fd800088e040c */
.L_x_12:
[----:B------:R-:W-:Y:S01]  /*0f10*/  USHF.R.U64 UR4, UR4, UR16, UR5 ;  /* 0x0000001004047299 */ /* 0x000fe20008001205 */
[----:B------:R-:W-:Y:S01]  /*0f20*/  R2UR UR11, R17 ;  /* 0x00000000110b72ca */ /* 0x000fe200000e0000 */
[----:B------:R-:W-:Y:S02]  /*0f30*/  USHF.R.U32.HI UR5, URZ, UR16, UR5 ;  /* 0x000000103f057299 */ /* 0x000fe40008011605 */
[----:B------:R-:W-:Y:S01]  /*0f40*/  UIADD3 UR12, UP1, URZ, -UR4, URZ ;  /* 0x800000043f0c7290 */ /* 0x000fe2000ff3e03f */
[----:B------:R-:W-:Y:S01]  /*0f50*/  ULDC.64 UR18, c[0x0][0x620] ;  /* 0x0001880000127ab9 */ /* 0x000fe20000000a00 */
[----:B------:R-:W-:Y:S02]  /*0f60*/  UISETP.NE.AND UP2, UPT, UR45, URZ, UPT ;  /* 0x0000003f2d00728c */ /* 0x000fe4000bf45270 */
[----:B------:R-:W-:Y:S01]  /*0f70*/  UIADD3.X UR5, URZ, ~UR5, URZ, UP1, !UPT ;  /* 0x800000053f057290 */ /* 0x000fe20008ffe43f */
[----:B------:R-:W-:Y:S01]  /*0f80*/  UMOV UR10, UR20 ;  /* 0x00000014000a7c82 */ /* 0x000fe20008000000 */
[----:B------:R-:W-:-:S02]  /*0f90*/  ULDC UR13, c[0x0][0x618] ;  /* 0x00018600000d7ab9 */ /* 0x000fc40000000800 */
[----:B------:R-:W-:Y:S02]  /*0fa0*/  UIMAD UR5, UR5, UR18, URZ ;  /* 0x00000012050572a4 */ /* 0x000fe4000f8e023f */
[----:B------:R-:W-:Y:S02]  /*0fb0*/  UIMAD.WIDE.U32 UR10, UR12, UR18, UR10 ;  /* 0x000000120c0a72a5 */ /* 0x000fe4000f8e000a */
[----:B------:R-:W-:Y:S02]  /*0fc0*/  UIMAD UR12, UR12, UR19, UR5 ;  /* 0x000000130c0c72a4 */ /* 0x000fe4000f8e0205 */
[----:B------:R-:W-:Y:S02]  /*0fd0*/  @UP2 UIMAD UR7, UR17, UR9, UR8 ;  /* 0x00000009110722a4 */ /* 0x000fe4000f8e0208 */
[----:B------:R-:W-:Y:S01]  /*0fe0*/  UIADD3 UR11, UR11, UR12, URZ ;  /* 0x0000000c0b0b7290 */ /* 0x000fe2000fffe03f */
[----:B------:R-:W-:Y:S01]  /*0ff0*/  ULDC.64 UR8, c[0x0][0x640] ;  /* 0x0001900000087ab9 */ /* 0x000fe20000000a00 */
[----:B------:R-:W-:-:S02]  /*1000*/  ULDC UR15, c[0x0][0x608] ;  /* 0x00018200000f7ab9 */ /* 0x000fc40000000800 */
[----:B------:R-:W-:Y:S01]  /*1010*/  USHF.R.U64 UR20, UR10, UR13, UR11 ;  /* 0x0000000d0a147299 */ /* 0x000fe2000800120b */
[----:B------:R-:W-:Y:S01]  /*1020*/  ISETP.NE.U32.AND P0, PT, RZ, UR8, PT ;  /* 0x00000008ff007c0c */ /* 0x000fe2000bf05070 */
[----:B------:R-:W-:Y:S01]  /*1030*/  USHF.R.U32.HI UR11, URZ, UR13, UR11 ;  /* 0x0000000d3f0b7299 */ /* 0x000fe2000801160b */
[----:B------:R-:W-:Y:S02]  /*1040*/  ULDC UR21, c[0x0][0x658] ;  /* 0x0001960000157ab9 */ /* 0x000fe40000000800 */
[----:B------:R-:W-:Y:S01]  /*1050*/  ISETP.NE.AND.EX P0, PT, RZ, UR9, PT, P0 ;  /* 0x00000009ff007c0c */ /* 0x000fe2000bf05300 */
[----:B------:R-:W-:Y:S02]  /*1060*/  USHF.R.U64 UR25, UR20, UR15, UR11 ;  /* 0x0000000f14197299 */ /* 0x000fe4000800120b */
[----:B------:R-:W-:Y:S01]  /*1070*/  USHF.R.U32.HI UR11, URZ, UR15, UR11 ;  /* 0x0000000f3f0b7299 */ /* 0x000fe2000801160b */
[----:B------:R-:W-:Y:S01]  /*1080*/  UMOV UR10, 0xffffffff ;  /* 0xffffffff000a7882 */ /* 0x000fe20000000000 */
[----:B------:R-:W-:Y:S01]  /*1090*/  ULDC UR5, c[0x0][0x600] ;  /* 0x0001800000057ab9 */ /* 0x000fe20000000800 */
[----:B------:R-:W-:-:S02]  /*10a0*/  USHF.L.U32 UR10, UR10, UR21, URZ ;  /* 0x000000150a0a7299 */ /* 0x000fc4000800063f */
[----:B------:R-:W-:Y:S02]  /*10b0*/  USHF.R.U64 UR26, UR25, UR21, UR11 ;  /* 0x00000015191a7299 */ /* 0x000fe4000800120b */
[----:B------:R-:W-:Y:S02]  /*10c0*/  ULOP3.LUT UR15, URZ, UR10, URZ, 0x33, !UPT ;  /* 0x0000000a3f0f7292 */ /* 0x000fe4000f8e333f */
[----:B------:R-:W-:Y:S02]  /*10d0*/  UIADD3 UR19, UR5, -0x1, URZ ;  /* 0xffffffff05137890 */ /* 0x000fe4000fffe03f */
[----:B------:R-:W-:Y:S01]  /*10e0*/  USHF.R.U32.HI UR11, URZ, UR21, UR11 ;  /* 0x000000153f0b7299 */ /* 0x000fe2000801160b */
[----:B------:R-:W-:Y:S01]  /*10f0*/  ULDC UR22, c[0x0][0x648] ;  /* 0x0001920000167ab9 */ /* 0x000fe20000000800 */
[----:B------:R-:W-:Y:S01]  /*1100*/  ULDC UR23, c[0x0][0x638] ;  /* 0x00018e0000177ab9 */ /* 0x000fe20000000800 */
[----:B------:R-:W-:Y:S01]  /*1110*/  UMOV UR24, 0x1 ;  /* 0x0000000100187882 */ /* 0x000fe20000000000 */
[----:B------:R-:W-:Y:S01]  /*1120*/  UMOV UR10, UR26 ;  /* 0x0000001a000a7c82 */ /* 0x000fe20008000000 */
[----:B------:R-:W-:Y:S07]  /*1130*/  @!P0 BRA `(.L_x_13) ;  /* 0x0000000000308947 */ /* 0x000fee0003800000 */
[----:B------:R-:W-:Y:S02]  /*1140*/  ULDC UR16, c[0x0][0x64c] ;  /* 0x0001930000107ab9 */ /* 0x000fe40000000800 */
        /* <DEDUP_REMOVED lines=8> */
[----:B------:R-:W-:-:S07]  /*11d0*/  UIMAD.WIDE.U32.X UR8, UR18, UR9, UR16, UP1 ;  /* 0x00000009120872a5 */ /* 0x000fce00088e0410 */
[----:B------:R-:W-:Y:S01]  /*11e0*/  UMOV UR10, UR8 ;  /* 0x00000008000a7c82 */ /* 0x000fe20008000000 */
[----:B------:R-:W-:-:S05]  /*11f0*/  UMOV UR11, UR9 ;  /* 0x00000009000b7c82 */ /* 0x000fca0008000000 */
.L_x_13:
[----:B------:R-:W-:Y:S01]  /*1200*/  USHF.R.U64 UR9, UR10, UR22, UR11 ;  /* 0x000000160a097299 */ /* 0x000fe2000800120b */
[----:B------:R-:W-:Y:S01]  /*1210*/  IMAD.MOV.U32 R0, RZ, RZ, 0x1 ;  /* 0x00000001ff007424 */ /* 0x000fe200078e00ff */
[----:B------:R-:W-:Y:S01]  /*1220*/  USHF.L.U32 UR8, UR24, UR21, URZ ;  /* 0x0000001518087299 */ /* 0x000fe2000800063f */
[----:B------:R-:W-:Y:S01]  /*1230*/  IMAD.U32 R19, RZ, RZ, UR4 ;  /* 0x00000004ff137e24 */ /* 0x000fe2000f8e00ff */
[----:B------:R-:W-:Y:S02]  /*1240*/  ULOP3.LUT UR15, UR25, UR15, URZ, 0xc0, !UPT ;  /* 0x0000000f190f7292 */ /* 0x000fe4000f8ec03f */
[----:B------:R-:W-:Y:S02]  /*1250*/  UIADD3 UR10, -UR9, URZ, URZ ;  /* 0x0000003f090a7290 */ /* 0x000fe4000fffe13f */
[----:B------:R-:W-:Y:S02]  /*1260*/  UIMAD UR15, UR8, UR9, UR15 ;  /* 0x00000009080f72a4 */ /* 0x000fe4000f8e020f */
[----:B------:R-:W-:-:S02]  /*1270*/  ULOP3.LUT UR19, UR20, UR19, URZ, 0xc0, !UPT ;  /* 0x0000001314137292 */ /* 0x000fc4000f8ec03f */
[----:B------:R-:W-:Y:S01]  /*1280*/  UIMAD UR8, UR10, UR23, UR26 ;  /* 0x000000170a0872a4 */ /* 0x000fe2000f8e021a */
[----:B------:R-:W-:Y:S01]  /*1290*/  ULDC UR9, c[0x0][0x610] ;  /* 0x0001840000097ab9 */ /* 0x000fe20000000800 */
[----:B------:R-:W-:Y:S02]  /*12a0*/  UISETP.NE.AND UP1, UPT, UR45, URZ, UPT ;  /* 0x0000003f2d00728c */ /* 0x000fe4000bf25270 */
[----:B------:R-:W-:Y:S02]  /*12b0*/  UIMAD UR7, UR15, UR9, UR7 ;  /* 0x000000090f0772a4 */ /* 0x000fe4000f8e0207 */
[----:B------:R-:W-:-:S04]  /*12c0*/  UIMAD UR8, UR8, UR5, UR19 ;  /* 0x00000005080872a4 */ /* 0x000fc8000f8e0213 */
[----:B------:R-:W-:Y:S02]  /*12d0*/  USEL UR5, UR8, UR7, !UP1 ;  /* 0x0000000708057287 */ /* 0x000fe4000c800000 */
[----:B------:R-:W-:-:S04]  /*12e0*/  USEL UR7, UR7, UR8, !UP1 ;  /* 0x0000000807077287 */ /* 0x000fc8000c800000 */
[----:B------:R-:W-:Y:S02]  /*12f0*/  IMAD.U32 R2, RZ, RZ, UR5 ;  /* 0x00000005ff027e24 */ /* 0x000fe4000f8e00ff */
[----:B------:R-:W-:-:S07]  /*1300*/  IMAD.U32 R18, RZ, RZ, UR7 ;  /* 0x00000007ff127e24 */ /* 0x000fce000f8e00ff */
.L_x_11:
[----:B------:R-:W-:Y:S05]  /*1310*/  @!P2 BRA `(.L_x_14) ;  /* 0x00000000000ca947 */ /* 0x000fea0003800000 */
[----:B------:R-:W-:Y:S01]  /*1320*/  UCGABAR_WAIT ;  /* 0x0000000000007dc7 */ /* 0x000fe20008000000 */
[----:B------:R-:W-:Y:S01]  /*1330*/  CCTL.IVALL ;  /* 0x00000000ff00798f */ /* 0x000fe20002000000 */
[----:B------:R-:W-:Y:S05]  /*1340*/  BRA `(.L_x_15) ;  /* 0x0000000000047947 */ /* 0x000fea0003800000 */
.L_x_14:
[----:B------:R-:W-:Y:S06]  /*1350*/  BAR.SYNC.DEFER_BLOCKING 0x0 ;  /* 0x0000000000007b1d */ /* 0x000fec0000010000 */
.L_x_15:
[----:B------:R-:W-:Y:S02]  /*1360*/  ULDC UR4, c[0x0][0x28c] ;  /* 0x0000a30000047ab9 */ /* 0x000fe40000000800 */
[----:B------:R-:W-:-:S04]  /*1370*/  UIADD3 UR4, UR4, 0x7f, URZ ;  /* 0x0000007f04047890 */ /* 0x000fc8000fffe03f */
[----:B------:R-:W-:-:S04]  /*1380*/  USHF.R.S32.HI UR5, URZ, 0x1f, UR4 ;  /* 0x0000001f3f057899 */ /* 0x000fc80008011404 */
[----:B------:R-:W-:-:S04]  /*1390*/  ULEA.HI UR5, UR5, UR4, URZ, 0x7 ;  /* 0x0000000405057291 */ /* 0x000fc8000f8f383f */
[----:B------:R-:W-:Y:S01]  /*13a0*/  USHF.R.S32.HI UR38, URZ, 0x7, UR5 ;  /* 0x000000073f267899 */ /* 0x000fe20008011405 */
[----:B------:R-:W-:Y:S11]  /*13b0*/  @!P3 BRA `(.L_x_16) ;  /* 0x00000054004cb947 */ /* 0x000ff60003800000 */
[----:B------:R-:W-:-:S06]  /*13c0*/  UISETP.GT.U32.AND UP1, UPT, UR14, 0x1, UPT ;  /* 0x000000010e00788c */ /* 0x000fcc000bf24070 */
[----:B------:R-:W-:-:S13]  /*13d0*/  PLOP3.LUT P0, PT, PT, PT, UP1, 0x80, 0x0 ;  /* 0x000000000000781c */ /* 0x000fda0003f0f018 */
[----:B------:R-:W-:Y:S05]  /*13e0*/  @P0 EXIT ;  /* 0x000000000000094d */ /* 0x000fea0003800000 */
.L_x_17:
[----:B------:R-:W-:-:S08]  /*13f0*/  NOP ;  /* 0x0000000000007918 */ /* 0x000fd00000000000 */
[----:B------:R-:W0:Y:S02]  /*1400*/  USETMAXREG.TRY_ALLOC.CTAPOOL UP1, 0xe8 ;  /* 0x000000e8000079c8 */ /* 0x000e240008020600 */
[----:B0-----:R-:W-:-:S13]  /*1410*/  PLOP3.LUT P0, PT, PT, PT, UP1, 0x80, 0x0 ;  /* 0x000000000000781c */ /* 0x001fda0003f0f018 */
[----:B------:R-:W-:Y:S05]  /*1420*/  @!P0 BRA `(.L_x_17) ;  /* 0xfffffffc00f08947 */ /* 0x000fea000383ffff */
[----:B------:R-:W-:-:S13]  /*1430*/  LOP3.LUT P0, RZ, R0, 0xff, RZ, 0xc0, !PT ;  /* 0x000000ff00ff7812 */ /* 0x000fda000780c0ff */
[----:B------:R-:W-:Y:S05]  /*1440*/  @!P0 EXIT ;  /* 0x000000000000894d */ /* 0x000fea0003800000 */
[----:B------:R-:W0:Y:S01]  /*1450*/  S2UR UR5, SR_CgaCtaId ;  /* 0x00000000000579c3 */ /* 0x000e220000008800 */
[CC--:B------:R-:W-:Y:S01]  /*1460*/  LEA.HI R0, R9.reuse, R4.reuse, RZ, 0x2 ;  /* 0x0000000409007211 */ /* 0x0c0fe200078f10ff */
[----:B------:R-:W-:Y:S01]  /*1470*/  UMOV UR40, 0x400 ;  /* 0x0000040000287882 */ /* 0x000fe20000000000 */
[----:B------:R-:W-:Y:S01]  /*1480*/  LEA.HI R9, R9, R4, RZ, 0x5 ;  /* 0x0000000409097211 */ /* 0x000fe200078f28ff */
[----:B------:R-:W-:Y:S01]  /*1490*/  USHF.R.U32.HI UR4, URZ, 0x1, UR38 ;  /* 0x000000013f047899 */ /* 0x000fe20008011626 */
[--C-:B------:R-:W-:Y:S01]  /*14a0*/  SHF.R.S32.HI R90, RZ, 0x2, R0.reuse ;  /* 0x00000002ff5a7819 */ /* 0x100fe20000011400 */
[----:B------:R-:W-:Y:S01]  /*14b0*/  ULOP3.LUT UR44, UR38, 0x1, URZ, 0xc0, !UPT ;  /* 0x00000001262c7892 */ /* 0x000fe2000f8ec03f */
[----:B------:R-:W-:Y:S01]  /*14c0*/  SHF.R.S32.HI R3, RZ, 0x1f, R0 ;  /* 0x0000001fff037819 */ /* 0x000fe20000011400 */
[----:B------:R-:W2:Y:S01]  /*14d0*/  LDC.64 R94, c[0x0][0x5c8] ;  /* 0x00017200ff5e7b82 */ /* 0x000ea20000000a00 */
[----:B------:R-:W-:Y:S01]  /*14e0*/  SHF.R.S32.HI R9, RZ, 0x5, R9 ;  /* 0x00000005ff097819 */ /* 0x000fe20000011409 */
[----:B------:R-:W-:Y:S01]  /*14f0*/  ULDC.64 UR10, c[0x0][0x288] ;  /* 0x0000a200000a7ab9 */ /* 0x000fe20000000a00 */
[----:B------:R-:W-:Y:S01]  /*1500*/  LEA.HI R3, R3, R90, RZ, 0x3 ;  /* 0x0000005a03037211 */ /* 0x000fe200078f18ff */
[----:B------:R-:W-:-:S02]  /*1510*/  UISETP.LT.AND UP1, UPT, UR38, 0x1, UPT ;  /* 0x000000012600788c */ /* 0x000fc4000bf21270 */
[----:B------:R-:W-:Y:S01]  /*1520*/  ULOP3.LUT UR4, UR4, 0x1, URZ, 0xc0, !UPT ;  /* 0x0000000104047892 */ /* 0x000fe2000f8ec03f */
[----:B------:R-:W-:Y:S01]  /*1530*/  LOP3.LUT R3, R3, 0xfffffff8, RZ, 0xc0, !PT ;  /* 0xfffffff803037812 */ /* 0x000fe200078ec0ff */
[----:B------:R-:W-:Y:S01]  /*1540*/  ULDC UR43, c[0x0][0x658] ;  /* 0x00019600002b7ab9 */ /* 0x000fe20000000800 */
[----:B------:R-:W-:Y:S01]  /*1550*/  UMOV UR6, 0xffffffff ;  /* 0xffffffff00067882 */ /* 0x000fe20000000000 */
[----:B------:R-:W-:Y:S01]  /*1560*/  ULDC UR8, c[0x0][0x284] ;  /* 0x0000a10000087ab9 */ /* 0x000fe20000000800 */
[----:B------:R-:W-:Y:S01]  /*1570*/  USEL UR44, UR44, URZ, !UP0 ;  /* 0x0000003f2c2c7287 */ /* 0x000fe2000c000000 */
[----:B------:R-:W-:Y:S01]  /*1580*/  IMAD.IADD R90, R90, 0x1, -R3 ;  /* 0x000000015a5a7824 */ /* 0x000fe200078e0a03 */
[----:B------:R-:W-:Y:S01]  /*1590*/  LOP3.LUT R3, R0, 0xfffffffc, RZ, 0xc0, !PT ;  /* 0xfffffffc00037812 */ /* 0x000fe200078ec0ff */
[----:B------:R-:W-:Y:S01]  /*15a0*/  VIADD R0, R5, 0xffffffff ;  /* 0xffffffff05007836 */ /* 0x000fe20000000000 */
[----:B------:R-:W-:Y:S01]  /*15b0*/  USEL UR46, UR38, 0x1, UP1 ;  /* 0x00000001262e7887 */ /* 0x000fe20008800000 */
[--C-:B------:R-:W-:Y:S01]  /*15c0*/  IMAD R98, R9, -0x10, -R90.reuse ;  /* 0xfffffff009627824 */ /* 0x100fe200078e0a5a */
[----:B0-----:R-:W-:Y:S01]  /*15d0*/  ULEA UR40, UR5, UR40, 0x18 ;  /* 0x0000002805287291 */ /* 0x001fe2000f8ec03f */
[----:B------:R-:W-:Y:S01]  /*15e0*/  IMAD.IADD R3, R4, 0x1, -R3 ;  /* 0x0000000104037824 */ /* 0x000fe200078e0a03 */
[C---:B------:R-:W-:Y:S01]  /*15f0*/  ISETP.NE.AND P0, PT, R0.reuse, RZ, PT ;  /* 0x000000ff0000720c */ /* 0x040fe20003f05270 */
[----:B------:R-:W-:Y:S01]  /*1600*/  IMAD.SHL.U32 R0, R0, 0x8, RZ ;  /* 0x0000000800007824 */ /* 0x000fe200078e00ff */
[----:B------:R-:W-:Y:S01]  /*1610*/  UIADD3 UR50, UR40, 0x30, URZ ;  /* 0x0000003028327890 */ /* 0x000fe2000fffe03f */
[--C-:B------:R-:W-:Y:S01]  /*1620*/  SHF.R.S32.HI R91, RZ, 0x1f, R90.reuse ;  /* 0x0000001fff5b7819 */ /* 0x100fe2000001145a */
[----:B------:R-:W-:Y:S01]  /*1630*/  IMAD.SHL.U32 R92, R3, 0x2, RZ ;  /* 0x00000002035c7824 */ /* 0x000fe200078e00ff */
[----:B------:R-:W-:Y:S01]  /*1640*/  USHF.L.U32 UR6, UR6, UR43, URZ ;  /* 0x0000002b06067299 */ /* 0x000fe2000800063f */
[----:B------:R-:W-:Y:S01]  /*1650*/  IMAD.U32 R4, RZ, RZ, UR10 ;  /* 0x0000000aff047e24 */ /* 0x000fe2000f8e00ff */
[----:B------:R-:W-:Y:S01]  /*1660*/  LOP3.LUT R0, R0, 0x8, RZ, 0xc0, !PT ;  /* 0x0000000800007812 */ /* 0x000fe200078ec0ff */
[----:B------:R-:W-:Y:S01]  /*1670*/  UISETP.EQ.U32.AND UP0, UPT, UR4, 0x1, !UP0 ;  /* 0x000000010400788c */ /* 0x000fe2000c702070 */
[C---:B--2---:R-:W-:Y:S01]  /*1680*/  SHF.L.U64.HI R89, R94.reuse, 0x3, R95 ;  /* 0x000000035e597819 */ /* 0x044fe2000001025f */
[----:B------:R-:W-:Y:S01]  /*1690*/  IMAD.WIDE R90, R9, 0x10, R90 ;  /* 0x00000010095a7825 */ /* 0x000fe200078e025a */
[----:B------:R-:W-:Y:S01]  /*16a0*/  SEL R100, RZ, 0x1, P0 ;  /* 0x00000001ff647807 */ /* 0x000fe20000000000 */
[----:B------:R-:W-:Y:S01]  /*16b0*/  ULDC UR42, c[0x0][0x600] ;  /* 0x00018000002a7ab9 */ /* 0x000fe20000000800 */
[----:B------:R-:W-:Y:S01]  /*16c0*/  LEA R96, R5, UR50, 0x3 ;  /* 0x0000003205607c11 */ /* 0x000fe2000f8e18ff */
[----:B------:R-:W-:Y:S01]  /*16d0*/  IMAD.SHL.U32 R94, R94, 0x8, RZ ;  /* 0x000000085e5e7824 */ /* 0x000fe200078e00ff */
[C---:B------:R-:W-:Y:S01]  /*16e0*/  LOP3.LUT R101, R0.reuse, 0x8, RZ, 0x3c, !PT ;  /* 0x0000000800657812 */ /* 0x040fe200078e3cff */
[----:B------:R-:W-:Y:S01]  /*16f0*/  IMAD R95, R3, -0x2, R4 ;  /* 0xfffffffe035f7824 */ /* 0x000fe200078e0204 */
[----:B------:R-:W-:Y:S01]  /*1700*/  LOP3.LUT R97, R0, 0x18, RZ, 0x3c, !PT ;  /* 0x0000001800617812 */ /* 0x000fe200078e3cff */
[----:B------:R-:W-:Y:S01]  /*1710*/  VIADD R98, R98, UR8 ;  /* 0x0000000862627c36 */ /* 0x000fe20008000000 */
[----:B------:R-:W-:Y:S01]  /*1720*/  SHF.R.S32.HI R93, RZ, 0x1f, R92 ;  /* 0x0000001fff5d7819 */ /* 0x000fe2000001145c */
[----:B------:R-:W-:Y:S01]  /*1730*/  UMOV UR7, 0x1 ;  /* 0x0000000100077882 */ /* 0x000fe20000000000 */
[----:B------:R-:W-:-:S02]  /*1740*/  ULOP3.LUT UR49, UR39, 0x1, URZ, 0xfc, !UPT ;  /* 0x0000000127317892 */ /* 0x000fc4000f8efc3f */
[----:B------:R-:W-:Y:S02]  /*1750*/  USHF.L.U64.HI UR36, UR54, 0x1, UR37 ;  /* 0x0000000136247899 */ /* 0x000fe40008010225 */
[----:B------:R-:W-:Y:S02]  /*1760*/  UIADD3 UR41, UR11, 0xfe, URZ ;  /* 0x000000fe0b297890 */ /* 0x000fe4000fffe03f */
[----:B------:R-:W-:Y:S02]  /*1770*/  UIADD3 UR42, UR42, -0x1, URZ ;  /* 0xffffffff2a2a7890 */ /* 0x000fe4000fffe03f */
[----:B------:R-:W-:Y:S02]  /*1780*/  USHF.L.U32 UR43, UR7, UR43, URZ ;  /* 0x0000002b072b7299 */ /* 0x000fe4000800063f */
[----:B------:R-:W-:Y:S02]  /*1790*/  UIADD3 UR46, -UR46, UR38, URZ ;  /* 0x000000262e2e7290 */ /* 0x000fe4000fffe13f */
[----:B------:R-:W-:-:S02]  /*17a0*/  ULOP3.LUT UR47, URZ, UR6, URZ, 0x33, !UPT ;  /* 0x000000063f2f7292 */ /* 0x000fc4000f8e333f */
[----:B------:R-:W-:-:S12]  /*17b0*/  USEL UR48, URZ, 0x1, !UP0 ;  /* 0x000000013f307887 */ /* 0x000fd8000c000000 */
.L_x_165:
[----:B------:R-:W-:-:S04]  /*17c0*/  SHF.L.U32 R3, R100, 0x1f, RZ ;  /* 0x0000001f64037819 */ /* 0x000fc800000006ff */
[----:B------:R-:W0:Y:S02]  /*17d0*/  SYNCS.PHASECHK.TRANS64.TRYWAIT P0, [R96+URZ+-0x8], R3 ;  /* 0xfffff803600075a7 */ /* 0x000e24000800017f */
[----:B01234-:R-:W-:Y:S05]  /*17e0*/  @!P0 BRA `(.L_x_18) ;  /* 0x0000006000948947 */ /* 0x01ffea0003800000 */
.L_x_185:
[----:B------:R-:W-:Y:S02]  /*17f0*/  ULDC UR4, c[0x0][0x28c] ;  /* 0x0000a30000047ab9 */ /* 0x000fe40000000800 */
[----:B------:R-:W-:-:S13]  /*1800*/  ISETP.LT.AND P0, PT, RZ, UR4, PT ;  /* 0x00000004ff007c0c */ /* 0x000fda000bf01270 */
[----:B------:R-:W-:Y:S05]  /*1810*/  @P0 BRA `(.L_x_19) ;  /* 0x0000000000400947 */ /* 0x000fea0003800000 */
[----:B------:R-:W-:Y:S01]  /*1820*/  MOV R0, 0x0 ;  /* 0x0000000000007802 */ /* 0x000fe20000000f00 */
[----:B------:R-:W-:Y:S01]  /*1830*/  ULDC.64 UR4, c[0x4][0x68] ;  /* 0x01001a0000047ab9 */ /* 0x000fe20000000a00 */
[----:B------:R-:W-:Y:S01]  /*1840*/  ULDC.64 UR6, c[0x4][0x8] ;  /* 0x0100020000067ab9 */ /* 0x000fe20000000a00 */
[----:B------:R-:W-:Y:S01]  /*1850*/  IMAD.U32 R4, RZ, RZ, UR4 ;  /* 0x00000004ff047e24 */ /* 0x000fe2000f8e00ff */
[----:B------:R1:W2:Y:S01]  /*1860*/  LDC.64 R14, c[0x4][R0] ;  /* 0x01000000000e7b82 */ /* 0x0002a20000000a00 */
[----:B------:R-:W-:Y:S01]  /*1870*/  IMAD.U32 R5, RZ, RZ, UR5 ;  /* 0x00000005ff057e24 */ /* 0x000fe2000f8e00ff */
[----:B------:R-:W-:Y:S01]  /*1880*/  ULDC.64 UR4, c[0x4][0x70] ;  /* 0x01001c0000047ab9 */ /* 0x000fe20000000a00 */
[----:B------:R-:W-:Y:S02]  /*1890*/  IMAD.U32 R10, RZ, RZ, UR6 ;  /* 0x00000006ff0a7e24 */ /* 0x000fe4000f8e00ff */
[----:B------:R-:W-:Y:S02]  /*18a0*/  IMAD.U32 R6, RZ, RZ, UR4 ;  /* 0x00000004ff067e24 */ /* 0x000fe4000f8e00ff */
[----:B------:R-:W-:-:S02]  /*18b0*/  IMAD.U32 R7, RZ, RZ, UR5 ;  /* 0x00000005ff077e24 */ /* 0x000fc4000f8e00ff */
[----:B------:R-:W-:Y:S02]  /*18c0*/  IMAD.U32 R11, RZ, RZ, UR7 ;  /* 0x00000007ff0b7e24 */ /* 0x000fe4000f8e00ff */
[----:B------:R-:W-:Y:S02]  /*18d0*/  IMAD.MOV.U32 R8, RZ, RZ, 0x1e1 ;  /* 0x000001e1ff087424 */ /* 0x000fe400078e00ff */
[----:B------:R-:W-:Y:S02]  /*18e0*/  IMAD.MOV.U32 R12, RZ, RZ, 0x1 ;  /* 0x00000001ff0c7424 */ /* 0x000fe400078e00ff */
[----:B-1----:R-:W-:-:S07]  /*18f0*/  IMAD.MOV.U32 R13, RZ, RZ, RZ ;  /* 0x000000ffff0d7224 */ /* 0x002fce00078e00ff */
[----:B------:R-:W-:-:S07]  /*1900*/  LEPC R20, `(.L_x_19) ;  /* 0x000000001014794e */ /* 0x000fce0000000000 */
[----:B0-2--5:R-:W-:Y:S05]  /*1910*/  CALL.ABS.NOINC R14 ;  /* 0x000000000e007343 */ /* 0x025fea0003c00000 */
.L_x_19:
[----:B------:R-:W-:-:S05]  /*1920*/  IMAD.U32 R0, RZ, RZ, UR49 ;  /* 0x00000031ff007e24 */ /* 0x000fca000f8e00ff */
[----:B------:R-:W-:-:S13]  /*1930*/  ISETP.NE.AND P0, PT, R0, 0x3, PT ;  /* 0x000000030000780c */ /* 0x000fda0003f05270 */
[----:B------:R-:W-:Y:S05]  /*1940*/  @!P0 BRA `(.L_x_20) ;  /* 0x0000000000048947 */ /* 0x000fea0003800000 */
[----:B------:R-:W-:Y:S01]  /*1950*/  BPT.TRAP 0x1 ;  /* 0x000000040000795c */ /* 0x000fe20000300000 */
.L_x_20:
[----:B0-----:R-:W-:Y:S02]  /*1960*/  IMAD.U32 R3, RZ, RZ, UR44 ;  /* 0x0000002cff037e24 */ /* 0x001fe4000f8e00ff */
[----:B------:R-:W-:-:S03]  /*1970*/  IMAD.U32 R0, RZ, RZ, UR48 ;  /* 0x00000030ff007e24 */ /* 0x000fc6000f8e00ff */
[----:B------:R-:W-:Y:S02]  /*1980*/  LEA R3, R3, UR40, 0x3 ;  /* 0x0000002803037c11 */ /* 0x000fe4000f8e18ff */
[----:B------:R-:W-:-:S04]  /*1990*/  SHF.L.U32 R0, R0, 0x1f, RZ ;  /* 0x0000001f00007819 */ /* 0x000fc800000006ff */
[----:B------:R0:W1:Y:S01]  /*19a0*/  SYNCS.PHASECHK.TRANS64.TRYWAIT P1, [R3+URZ], R0 ;  /* 0x00000000030075a7 */ /* 0x000062000802017f */
[----:B------:R-:W-:Y:S05]  /*19b0*/  @!P0 BRA `(.L_x_21) ;  /* 0x0000000000048947 */ /* 0x000fea0003800000 */
[----:B------:R-:W-:Y:S01]  /*19c0*/  BPT.TRAP 0x1 ;  /* 0x000000040000795c */ /* 0x000fe20000300000 */
.L_x_21:
[----:B------:R-:W-:-:S05]  /*19d0*/  IMAD.U32 R4, RZ, RZ, UR46 ;  /* 0x0000002eff047e24 */ /* 0x000fca000f8e00ff */
[----:B------:R-:W-:Y:S01]  /*19e0*/  ISETP.GE.AND P2, PT, R4, 0x1, PT ;  /* 0x000000010400780c */ /* 0x000fe20003f46270 */
[----:B-1----:R-:W-:-:S12]  /*19f0*/  @P1 BRA `(.L_x_22) ;  /* 0x0000000000081947 */ /* 0x002fd80003800000 */
[----:B------:R-:W1:Y:S02]  /*1a00*/  SYNCS.PHASECHK.TRANS64.TRYWAIT P1, [R3+URZ], R0 ;  /* 0x00000000030075a7 */ /* 0x000e64000802017f */
[----:B-1----:R-:W-:Y:S05]  /*1a10*/  @!P1 BRA `(.L_x_23) ;  /* 0x00000060001c9947 */ /* 0x002fea0003800000 */
.L_x_22:
[----:B------:R-:W-:Y:S05]  /*1a20*/  WARPSYNC.ALL ;  /* 0x0000000000007948 */ /* 0x000fea0003800000 */
[----:B------:R-:W-:Y:S01]  /*1a30*/  UIADD3 UR4, UR40, 0x100, URZ ;  /* 0x0000010028047890 */ /* 0x000fe2000fffe03f */
[----:B------:R-:W-:Y:S01]  /*1a40*/  WARPGROUP.ARRIVE ;  /* 0x00000000000079c5 */ /* 0x000fe20000000000 */
[----:B------:R-:W-:Y:S02]  /*1a50*/  UIADD3 UR5, UR40, 0x10100, URZ ;  /* 0x0001010028057890 */ /* 0x000fe4000fffe03f */
[----:B------:R-:W-:Y:S02]  /*1a60*/  USHF.R.U32.HI UR4, URZ, 0x4, UR4 ;  /* 0x000000043f047899 */ /* 0x000fe40008011604 */
[----:B------:R-:W-:-:S02]  /*1a70*/  USHF.R.U32.HI UR5, URZ, 0x4, UR5 ;  /* 0x000000043f057899 */ /* 0x000fc40008011605 */
[----:B------:R-:W-:Y:S02]  /*1a80*/  ULOP3.LUT UR4, UR4, 0x3fff, URZ, 0xc0, !UPT ;  /* 0x00003fff04047892 */ /* 0x000fe4000f8ec03f */
[----:B------:R-:W-:Y:S02]  /*1a90*/  ULOP3.LUT UR5, UR5, 0x3fff, URZ, 0xc0, !UPT ;  /* 0x00003fff05057892 */ /* 0x000fe4000f8ec03f */
[----:B------:R-:W-:Y:S02]  /*1aa0*/  ULOP3.LUT UR8, UR4, 0x10000, URZ, 0xfc, !UPT ;  /* 0x0001000004087892 */ /* 0x000fe4000f8efc3f */
[----:B------:R-:W-:Y:S02]  /*1ab0*/  ULOP3.LUT UR9, UR5, 0x10000, URZ, 0xfc, !UPT ;  /* 0x0001000005097892 */ /* 0x000fe4000f8efc3f */
[----:B------:R-:W-:Y:S02]  /*1ac0*/  ULEA UR11, UR44, UR8, 0xb ;  /* 0x000000082c0b7291 */ /* 0x000fe4000f8e583f */
[----:B------:R-:W-:Y:S01]  /*1ad0*/  ULEA UR10, UR44, UR9, 0xc ;  /* 0x000000092c0a7291 */ /* 0x000fe2000f8e603f */
[----:B------:R-:W-:Y:S01]  /*1ae0*/  UMOV UR5, 0x40000040 ;  /* 0x4000004000057882 */ /* 0x000fe20000000000 */
[----:B------:R-:W-:-:S03]  /*1af0*/  UMOV UR7, 0x40000040 ;  /* 0x4000004000077882 */ /* 0x000fc60000000000 */
[----:B------:R-:W-:Y:S02]  /*1b00*/  UMOV UR4, UR11 ;  /* 0x0000000b00047c82 */ /* 0x000fe40008000000 */
[----:B------:R-:W-:Y:S02]  /*1b10*/  UMOV UR6, UR10 ;  /* 0x0000000a00067c82 */ /* 0x000fe40008000000 */
[----:B------:R-:W-:Y:S01]  /*1b20*/  HGMMA.64x128x8.F32.TF32 R24, gdesc[UR4], RZ, !UPT, gsb0 ;  /* 0x05e00000041879f0 */ /* 0x000fe2000c0028ff */
[----:B------:R-:W-:Y:S02]  /*1b30*/  UIADD3 UR4, UR11, 0x2, URZ ;  /* 0x000000020b047890 */ /* 0x000fe4000fffe03f */
[----:B------:R-:W-:Y:S01]  /*1b40*/  UIADD3 UR6, UR10, 0x2, URZ ;  /* 0x000000020a067890 */ /* 0x000fe2000fffe03f */
[----:B------:R-:W-:Y:S01]  /*1b50*/  UMOV UR5, 0x40000040 ;  /* 0x4000004000057882 */ /* 0x000fe20000000000 */
[----:B------:R-:W-:Y:S01]  /*1b60*/  UMOV UR7, 0x40000040 ;  /* 0x4000004000077882 */ /* 0x000fe20000000000 */
[----:B------:R-:W-:-:S02]  /*1b70*/  WARPGROUP.DEPBAR.LE gsb0, 0x0 ;  /* 0x00008000000079c5 */ /* 0x000fc40000010000 */
[----:B------:R-:W-:-:S06]  /*1b80*/  WARPGROUP.ARRIVE ;  /* 0x00000000000079c5 */ /* 0x000fcc0000000000 */
[----:B------:R-:W-:Y:S01]  /*1b90*/  HGMMA.64x128x8.F32.TF32 R24, gdesc[UR4], R24, gsb0 ;  /* 0x05e00000041879f0 */ /* 0x000fe20008002818 */
[----:B------:R-:W-:Y:S02]  /*1ba0*/  UIADD3 UR4, UR11, 0x4, URZ ;  /* 0x000000040b047890 */ /* 0x000fe4000fffe03f */
[----:B------:R-:W-:Y:S01]  /*1bb0*/  UIADD3 UR6, UR10, 0x4, URZ ;  /* 0x000000040a067890 */ /* 0x000fe2000fffe03f */
[----:B------:R-:W-:Y:S01]  /*1bc0*/  UMOV UR5, 0x40000040 ;  /* 0x4000004000057882 */ /* 0x000fe20000000000 */
[----:B------:R-:W-:Y:S01]  /*1bd0*/  UMOV UR7, 0x40000040 ;  /* 0x4000004000077882 */ /* 0x000fe20000000000 */
[----:B------:R-:W-:Y:S02]  /*1be0*/  WARPGROUP.DEPBAR.LE gsb0, 0x0 ;  /* 0x00008000000079c5 */ /* 0x000fe40000010000 */
        /* <DEDUP_REMOVED lines=92> */
[----:B------:R-:W-:Y:S03]  /*21b0*/  HGMMA.64x128x8.F32.TF32 R24, gdesc[UR4], R24, gsb0 ;  /* 0x05e00000041879f0 */ /* 0x000fe60008002818 */
[----:B------:R-:W-:Y:S02]  /*21c0*/  WARPGROUP.DEPBAR.LE gsb0, 0x0 ;  /* 0x00008000000079c5 */ /* 0x000fe40000010000 */
[----:B------:R-:W-:Y:S05]  /*21d0*/  @!P2 BRA `(.L_x_24) ;  /* 0x000000080068a947 */ /* 0x000fea0003800000 */
[----:B------:R-:W-:Y:S01]  /*21e0*/  UIADD3 UR10, UR44, 0x1, URZ ;  /* 0x000000012c0a7890 */ /* 0x000fe2000fffe03f */
[----:B01----:R-:W-:Y:S02]  /*21f0*/  IMAD.U32 R0, RZ, RZ, UR46 ;  /* 0x0000002eff007e24 */ /* 0x003fe4000f8e00ff */
[----:B------:R-:W-:Y:S01]  /*2200*/  IMAD.U32 R3, RZ, RZ, UR44 ;  /* 0x0000002cff037e24 */ /* 0x000fe2000f8e00ff */
[----:B------:R-:W-:-:S04]  /*2210*/  UISETP.NE.AND UP0, UPT, UR10, 0x2, UPT ;  /* 0x000000020a00788c */ /* 0x000fc8000bf05270 */
[----:B------:R-:W-:Y:S02]  /*2220*/  USEL UR4, URZ, 0x1, UP0 ;  /* 0x000000013f047887 */ /* 0x000fe40008000000 */
[----:B------:R-:W-:Y:S02]  /*2230*/  USEL UR10, UR10, URZ, UP0 ;  /* 0x0000003f0a0a7287 */ /* 0x000fe40008000000 */
[----:B------:R-:W-:-:S06]  /*2240*/  ULOP3.LUT UR4, UR48, UR4, URZ, 0x3c, !UPT ;  /* 0x0000000430047292 */ /* 0x000fcc000f8e3c3f */
[----:B------:R-:W-:-:S07]  /*2250*/  IMAD.U32 R6, RZ, RZ, UR4 ;  /* 0x00000004ff067e24 */ /* 0x000fce000f8e00ff */
.L_x_31:
[----:B------:R-:W-:Y:S05]  /*2260*/  @!P0 BRA `(.L_x_25) ;  /* 0x0000000000048947 */ /* 0x000fea0003800000 */
[----:B------:R-:W-:Y:S01]  /*2270*/  BPT.TRAP 0x1 ;  /* 0x000000040000795c */ /* 0x000fe20000300000 */
.L_x_25:
[----:B------:R-:W-:Y:S01]  /*2280*/  ULEA UR4, UR10, UR40, 0x3 ;  /* 0x000000280a047291 */ /* 0x000fe2000f8e183f */
[----:B------:R-:W-:-:S08]  /*2290*/  SHF.L.U32 R4, R6, 0x1f, RZ ;  /* 0x0000001f06047819 */ /* 0x000fd000000006ff */
[----:B------:R0:W1:Y:S01]  /*22a0*/  SYNCS.PHASECHK.TRANS64.TRYWAIT P1, [UR4], R4 ;  /* 0x00000004ff0075a7 */ /* 0x0000620008020144 */
[----:B------:R-:W-:Y:S05]  /*22b0*/  @!P0 BRA `(.L_x_26) ;  /* 0x0000000000048947 */ /* 0x000fea0003800000 */
[----:B------:R-:W-:Y:S01]  /*22c0*/  BPT.TRAP 0x1 ;  /* 0x000000040000795c */ /* 0x000fe20000300000 */
.L_x_26:
[----:B-1----:R-:W-:Y:S05]  /*22d0*/  @P1 BRA `(.L_x_27) ;  /* 0x0000000000081947 */ /* 0x002fea0003800000 */
[----:B------:R-:W1:Y:S02]  /*22e0*/  SYNCS.PHASECHK.TRANS64.TRYWAIT P1, [UR4], R4 ;  /* 0x00000004ff0075a7 */ /* 0x000e640008020144 */
[----:B-1----:R-:W-:Y:S05]  /*22f0*/  @!P1 BRA `(.L_x_28) ;  /* 0x0000005400f89947 */ /* 0x002fea0003800000 */
.L_x_27:
[----:B------:R-:W-:Y:S01]  /*2300*/  ULEA UR11, UR10, UR9, 0xc ;  /* 0x000000090a0b7291 */ /* 0x000fe2000f8e603f */
[----:B------:R-:W-:Y:S01]  /*2310*/  WARPGROUP.ARRIVE ;  /* 0x00000000000079c5 */ /* 0x000fe20000000000 */
[----:B------:R-:W-:Y:S01]  /*2320*/  ULEA UR12, UR10, UR8, 0xb ;  /* 0x000000080a0c7291 */ /* 0x000fe2000f8e583f */
[----:B------:R-:W-:Y:S01]  /*2330*/  UMOV UR7, 0x40000040 ;  /* 0x4000004000077882 */ /* 0x000fe20000000000 */
[----:B------:R-:W-:-:S03]  /*2340*/  UMOV UR5, 0x40000040 ;  /* 0x4000004000057882 */ /* 0x000fc60000000000 */
[----:B------:R-:W-:Y:S02]  /*2350*/  UMOV UR6, UR11 ;  /* 0x0000000b00067c82 */ /* 0x000fe40008000000 */
[----:B------:R-:W-:Y:S02]  /*2360*/  UMOV UR4, UR12 ;  /* 0x0000000c00047c82 */ /* 0x000fe40008000000 */
[----:B------:R-:W-:Y:S01]  /*2370*/  HGMMA.64x128x8.F32.TF32 R24, gdesc[UR4], R24, gsb0 ;  /* 0x05e00000041879f0 */ /* 0x000fe20008002818 */
        /* <DEDUP_REMOVED lines=107> */
[----:B------:R-:W-:Y:S01]  /*2a30*/  BPT.TRAP 0x1 ;  /* 0x000000040000795c */ /* 0x000fe20000300000 */
.L_x_29:
[----:B------:R-:W-:Y:S01]  /*2a40*/  ISETP.NE.AND P1, PT, R99, RZ, PT ;  /* 0x000000ff6300720c */ /* 0x000fe20003f25270 */
[----:B------:R-:W-:-:S12]  /*2a50*/  UISETP.GT.U32.AND UP0, UPT, UR39, 0x1, UPT ;  /* 0x000000012700788c */ /* 0x000fd8000bf04070 */
[----:B01----:R-:W-:-:S05]  /*2a60*/  @P1 LEA R4, R3, UR40, 0x3 ;  /* 0x0000002803041c11 */ /* 0x003fca000f8e18ff */
[----:B------:R-:W-:-:S05]  /*2a70*/  @P1 VIADD R5, R4, 0x10 ;  /* 0x0000001004051836 */ /* 0x000fca0000000000 */
[----:B------:R-:W-:-:S04]  /*2a80*/  @P1 PRMT R5, R22, 0x654, R5 ;  /* 0x0000065416051816 */ /* 0x000fc80000000005 */
[----:B------:R0:W-:Y:S01]  /*2a90*/  @P1 SYNCS.ARRIVE.TRANS64.RED.A1T0 RZ, [R5+URZ], RZ ;  /* 0x000000ff05ff19a7 */ /* 0x0001e2000810043f */
[----:B------:R-:W-:-:S13]  /*2aa0*/  PLOP3.LUT P1, PT, PT, PT, UP0, 0x80, 0x0 ;  /* 0x000000000000781c */ /* 0x000fda0003f2f008 */
[----:B0-----:R-:W-:Y:S05]  /*2ab0*/  @P1 BRA `(.L_x_30) ;  /* 0x0000000000041947 */ /* 0x001fea0003800000 */
[----:B------:R-:W-:Y:S01]  /*2ac0*/  BPT.TRAP 0x1 ;  /* 0x000000040000795c */ /* 0x000fe20000300000 */
.L_x_30:
[----:B------:R-:W-:Y:S01]  /*2ad0*/  UIADD3 UR10, UR10, 0x1, URZ ;  /* 0x000000010a0a7890 */ /* 0x000fe2000fffe03f */
[C---:B------:R-:W-:Y:S01]  /*2ae0*/  ISETP.GT.AND P2, PT, R0.reuse, 0x1, PT ;  /* 0x000000010000780c */ /* 0x040fe20003f44270 */
[----:B------:R-:W-:Y:S02]  /*2af0*/  VIADD R3, R3, 0x1 ;  /* 0x0000000103037836 */ /* 0x000fe40000000000 */
[----:B------:R-:W-:Y:S01]  /*2b00*/  UISETP.NE.AND UP0, UPT, UR10, 0x2, UPT ;  /* 0x000000020a00788c */ /* 0x000fe2000bf05270 */
[----:B------:R-:W-:Y:S02]  /*2b10*/  VIADD R0, R0, 0xffffffff ;  /* 0xffffffff00007836 */ /* 0x000fe40000000000 */
[C---:B------:R-:W-:Y:S01]  /*2b20*/  ISETP.NE.AND P1, PT, R3.reuse, 0x2, PT ;  /* 0x000000020300780c */ /* 0x040fe20003f25270 */
[----:B------:R-:W-:Y:S02]  /*2b30*/  USEL UR4, URZ, 0x1, UP0 ;  /* 0x000000013f047887 */ /* 0x000fe40008000000 */
[----:B------:R-:W-:Y:S01]  /*2b40*/  USEL UR10, UR10, URZ, UP0 ;  /* 0x0000003f0a0a7287 */ /* 0x000fe20008000000 */
[----:B------:R-:W-:-:S03]  /*2b50*/  SEL R3, R3, RZ, P1 ;  /* 0x000000ff03037207 */ /* 0x000fc60000800000 */
[----:B------:R-:W-:Y:S01]  /*2b60*/  LOP3.LUT R6, R6, UR4, RZ, 0x3c, !PT ;  /* 0x0000000406067c12 */ /* 0x000fe2000f8e3cff */
[----:B------:R-:W-:Y:S07]  /*2b70*/  @P2 BRA `(.L_x_31) ;  /* 0xfffffff400b82947 */ /* 0x000fee000383ffff */
.L_x_24:
[----:B01----:R-:W0:Y:S01]  /*2b80*/  LDC R0, c[0x0][0x28c] ;  /* 0x0000a300ff007b82 */ /* 0x003e220000000800 */
[----:B------:R1:W-:Y:S01]  /*2b90*/  SYNCS.ARRIVE.TRANS64.A1T0 RZ, [R101+UR50], RZ ;  /* 0x000000ff65ff79a7 */ /* 0x0003e20008100032 */
[----:B0-----:R-:W-:-:S13]  /*2ba0*/  ISETP.GE.AND P1, PT, R0, 0x1, PT ;  /* 0x000000010000780c */ /* 0x001fda0003f26270 */
[----:B-1----:R-:W-:Y:S05]  /*2bb0*/  @!P1 BRA `(.L_x_32) ;  /* 0x0000000000409947 */ /* 0x002fea0003800000 */
[----:B------:R-:W-:Y:S05]  /*2bc0*/  @!P0 BRA `(.L_x_33) ;  /* 0x0000000000048947 */ /* 0x000fea0003800000 */
[----:B------:R-:W-:Y:S01]  /*2bd0*/  BPT.TRAP 0x1 ;  /* 0x000000040000795c */ /* 0x000fe20000300000 */
.L_x_33:
[----:B------:R-:W-:Y:S01]  /*2be0*/  ISETP.NE.AND P0, PT, R99, RZ, PT ;  /* 0x000000ff6300720c */ /* 0x000fe20003f05270 */
[----:B------:R-:W-:-:S12]  /*2bf0*/  IMAD.U32 R3, RZ, RZ, UR40 ;  /* 0x00000028ff037e24 */ /* 0x000fd8000f8e00ff */
[----:B------:R-:W-:-:S05]  /*2c00*/  VOTEU.ANY UP0, P0 ;  /* 0x00000000003f7886 */ /* 0x000fca0000000100 */
[----:B------:R-:W-:Y:S02]  /*2c10*/  @UP0 UIADD3 UR4, UR46, UR44, URZ ;  /* 0x0000002c2e040290 */ /* 0x000fe4000fffe03f */
[----:B------:R-:W-:-:S04]  /*2c20*/  UISETP.GT.U32.AND UP0, UPT, UR39, 0x1, UPT ;  /* 0x000000012700788c */ /* 0x000fc8000bf04070 */
[----:B------:R-:W-:-:S04]  /*2c30*/  IMAD.U32 R0, RZ, RZ, UR4 ;  /* 0x00000004ff007e24 */ /* 0x000fc8000f8e00ff */
[----:B------:R-:W-:-:S05]  /*2c40*/  @P0 IMAD.SHL.U32 R0, R0, 0x8, RZ ;  /* 0x0000000800000824 */ /* 0x000fca00078e00ff */
[----:B------:R-:W-:-:S04]  /*2c50*/  @P0 LOP3.LUT R0, R0, 0x8, RZ, 0xc0, !PT ;  /* 0x0000000800000812 */ /* 0x000fc800078ec0ff */
[----:B------:R-:W-:-:S04]  /*2c60*/  @P0 IADD3 R3, R3, 0x10, R0 ;  /* 0x0000001003030810 */ /* 0x000fc80007ffe000 */
[----:B------:R-:W-:-:S04]  /*2c70*/  @P0 PRMT R3, R22, 0x654, R3 ;  /* 0x0000065416030816 */ /* 0x000fc80000000003 */
[----:B------:R0:W-:Y:S01]  /*2c80*/  @P0 SYNCS.ARRIVE.TRANS64.RED.A1T0 RZ, [R3+URZ], RZ ;  /* 0x000000ff03ff09a7 */ /* 0x0001e2000810043f */
[----:B------:R-:W-:-:S13]  /*2c90*/  PLOP3.LUT P0, PT, PT, PT, UP0, 0x80, 0x0 ;  /* 0x000000000000781c */ /* 0x000fda0003f0f008 */
[----:B0-----:R-:W-:Y:S05]  /*2ca0*/  @P0 BRA `(.L_x_32) ;  /* 0x0000000000040947 */ /* 0x001fea0003800000 */
[----:B------:R-:W-:Y:S01]  /*2cb0*/  BPT.TRAP 0x1 ;  /* 0x000000040000795c */ /* 0x000fe20000300000 */
.L_x_32:
[----:B------:R-:W-:Y:S02]  /*2cc0*/  SHF.L.U32 R3, R100, 0x1f, RZ ;  /* 0x0000001f64037819 */ /* 0x000fe400000006ff */
[----:B------:R-:W-:Y:S02]  /*2cd0*/  SHF.R.S32.HI R13, RZ, 0x1f, R19 ;  /* 0x0000001fff0d7819 */ /* 0x000fe40000011413 */
[----:B------:R-:W0:Y:S02]  /*2ce0*/  SYNCS.PHASECHK.TRANS64.TRYWAIT P0, [R96+URZ+0x8], R3 ;  /* 0x00000803600075a7 */ /* 0x000e24000800017f */
[----:B0-----:R-:W-:Y:S05]  /*2cf0*/  @!P0 BRA `(.L_x_34) ;  /* 0x0000004c00908947 */ /* 0x001fea0003800000 */
.L_x_186:
[----:B------:R-:W-:Y:S01]  /*2d00*/  IMAD.SHL.U32 R5, R18, 0x40, RZ ;  /* 0x0000004012057824 */ /* 0x000fe200078e00ff */
[----:B------:R-:W-:Y:S01]  /*2d10*/  ULDC UR6, c[0x0][0x284] ;  /* 0x0000a10000067ab9 */ /* 0x000fe20000000800 */
[----:B------:R-:W-:Y:S01]  /*2d20*/  IMAD.SHL.U32 R10, R2, 0x80, RZ ;  /* 0x00000080020a7824 */ /* 0x000fe200078e00ff */
[----:B------:R-:W-:Y:S01]  /*2d30*/  ULDC.64 UR4, c[0x0][0x5d0] ;  /* 0x0001740000047ab9 */ /* 0x000fe20000000a00 */
[----:B------:R-:W-:Y:S01]  /*2d40*/  IMAD.WIDE R20, R18, 0x40, R90 ;  /* 0x0000004012147825 */ /* 0x000fe200078e025a */
[----:B------:R-:W-:Y:S01]  /*2d50*/  ISETP.GE.AND P0, PT, R5, UR6, PT ;  /* 0x0000000605007c0c */ /* 0x000fe2000bf06270 */
[----:B------:R-:W-:Y:S01]  /*2d60*/  ULDC UR6, c[0x0][0x288] ;  /* 0x0000a20000067ab9 */ /* 0x000fe20000000800 */
[----:B------:R-:W-:Y:S01]  /*2d70*/  SHF.R.S32.HI R11, RZ, 0x1f, R10 ;  /* 0x0000001fff0b7819 */ /* 0x000fe2000001140a */
[----:B------:R-:W-:Y:S01]  /*2d80*/  IMAD R0, R13, UR4, RZ ;  /* 0x000000040d007c24 */ /* 0x000fe2000f8e02ff */
[----:B------:R-:W-:Y:S01]  /*2d90*/  ISETP.GE.OR P0, PT, R10, UR6, P0 ;  /* 0x000000060a007c0c */ /* 0x000fe20008706670 */
[----:B0-----:R-:W-:-:S04]  /*2da0*/  IMAD.WIDE.U32 R2, R19, UR4, R92 ;  /* 0x0000000413027c25 */ /* 0x001fc8000f8e005c */
[----:B------:R-:W-:Y:S01]  /*2db0*/  IMAD R7, R19, UR5, R0 ;  /* 0x0000000513077c24 */ /* 0x000fe2000f8e0200 */
[----:B------:R-:W-:Y:S01]  /*2dc0*/  IADD3 R2, P1, R10, R2, RZ ;  /* 0x000000020a027210 */ /* 0x000fe20007f3e0ff */
[----:B------:R-:W-:Y:S02]  /*2dd0*/  ULDC.64 UR4, c[0x0][0x5c8] ;  /* 0x0001720000047ab9 */ /* 0x000fe40000000a00 */
[----:B------:R-:W-:Y:S01]  /*2de0*/  IMAD R9, R21, UR4, RZ ;  /* 0x0000000415097c24 */ /* 0x000fe2000f8e02ff */
[----:B------:R-:W-:-:S03]  /*2df0*/  IADD3.X R3, R11, R3, R7, P1, !PT ;  /* 0x000000030b037210 */ /* 0x000fc60000ffe407 */
[C---:B------:R-:W-:Y:S02]  /*2e00*/  IMAD R9, R20.reuse, UR5, R9 ;  /* 0x0000000514097c24 */ /* 0x040fe4000f8e0209 */
[----:B------:R-:W-:Y:S01]  /*2e10*/  IMAD.WIDE.U32 R102, R20, UR4, R2 ;  /* 0x0000000414667c25 */ /* 0x000fe2000f8e0002 */
[----:B------:R-:W-:Y:S06]  /*2e20*/  @P0 BRA `(.L_x_35) ;  /* 0x0000003000d00947 */ /* 0x000fec0003800000 */
[----:B-----5:R-:W-:Y:S01]  /*2e30*/  FSETP.NEU.AND P0, PT, R88, RZ, PT ;  /* 0x000000ff5800720b */ /* 0x020fe20003f0d000 */
[----:B------:R-:W-:Y:S01]  /*2e40*/  IMAD.IADD R18, R95, 0x1, -R10 ;  /* 0x000000015f127824 */ /* 0x000fe200078e0a0a */
[----:B------:R-:W-:Y:S01]  /*2e50*/  BSSY B0, `(.L_x_35) ;  /* 0x0000331000007945 */ /* 0x000fe20003800000 */
[----:B------:R-:W-:Y:S02]  /*2e60*/  IMAD.IADD R0, R98, 0x1, -R5 ;  /* 0x0000000162007824 */ /* 0x000fe400078e0a05 */
[----:B------:R-:W-:Y:S01]  /*2e70*/  IMAD.IADD R7, R103, 0x1, R9 ;  /* 0x0000000167077824 */ /* 0x000fe200078e0209 */
[----:B------:R-:W-:-:S04]  /*2e80*/  ISETP.GT.AND P3, PT, R18, RZ, PT ;  /* 0x000000ff1200720c */ /* 0x000fc80003f64270 */
[----:B------:R-:W-:-:S03]  /*2e90*/  ISETP.GT.AND P1, PT, R0, RZ, P3 ;  /* 0x000000ff0000720c */ /* 0x000fc60001f24270 */
[----:B------:R-:W-:Y:S10]  /*2ea0*/  @!P0 BRA `(.L_x_36) ;  /* 0x0000002400148947 */ /* 0x000ff40003800000 */
[----:B------:R-:W0:Y:S01]  /*2eb0*/  LDC.64 R104, c[0x0][0x5b8] ;  /* 0x00016e00ff687b82 */ /* 0x000e220000000a00 */
[----:B------:R-:W-:-:S07]  /*2ec0*/  ULDC.64 UR4, c[0x0][0x5c0] ;  /* 0x0001700000047ab9 */ /* 0x000fce0000000a00 */
[----:B------:R-:W1:Y:S08]  /*2ed0*/  LDC.64 R106, c[0x0][0x5b0] ;  /* 0x00016c00ff6a7b82 */ /* 0x000e700000000a00 */
[----:B------:R-:W2:Y:S01]  /*2ee0*/  LDC.64 R108, c[0x0][0x5a8] ;  /* 0x00016a00ff6c7b82 */ /* 0x000ea20000000a00 */
[-C--:B0-----:R-:W-:Y:S02]  /*2ef0*/  IMAD R4, R13, R104.reuse, RZ ;  /* 0x000000680d047224 */ /* 0x081fe400078e02ff */
[----:B------:R-:W-:-:S04]  /*2f00*/  IMAD.WIDE.U32 R2, R19, R104, R92 ;  /* 0x0000006813027225 */ /* 0x000fc800078e005c */
[----:B------:R-:W-:Y:S01]  /*2f10*/  IMAD R103, R19, R105, R4 ;  /* 0x0000006913677224 */ /* 0x000fe200078e0204 */
[----:B------:R-:W-:Y:S01]  /*2f20*/  IADD3 R4, P0, R10, R2, RZ ;  /* 0x000000020a047210 */ /* 0x000fe20007f1e0ff */
[----:B-1----:R-:W-:-:S03]  /*2f30*/  IMAD R2, R21, R106, RZ ;  /* 0x0000006a15027224 */ /* 0x002fc600078e02ff */
[----:B------:R-:W-:Y:S01]  /*2f40*/  IADD3.X R5, R11, R3, R103, P0, !PT ;  /* 0x000000030b057210 */ /* 0x000fe200007fe467 */
[C---:B------:R-:W-:Y:S02]  /*2f50*/  IMAD R105, R20.reuse, R107, R2 ;  /* 0x0000006b14697224 */ /* 0x040fe400078e0202 */
[----:B------:R-:W-:-:S04]  /*2f60*/  IMAD.WIDE.U32 R2, R20, R106, R4 ;  /* 0x0000006a14027225 */ /* 0x000fc800078e0004 */
[----:B------:R-:W-:Y:S01]  /*2f70*/  IMAD.IADD R3, R3, 0x1, R105 ;  /* 0x0000000103037824 */ /* 0x000fe200078e0269 */
[----:B--2---:R-:W-:-:S04]  /*2f80*/  LEA R8, P0, R2, R108, 0x2 ;  /* 0x0000006c02087211 */ /* 0x004fc800078010ff */
[----:B------:R-:W-:-:S05]  /*2f90*/  LEA.HI.X R9, R2, R109, R3, 0x2, P0 ;  /* 0x0000006d02097211 */ /* 0x000fca00000f1403 */
[----:B------:R0:W2:Y:S01]  /*2fa0*/  @P1 LDG.E.LTC128B R21, desc[UR52][R8.64] ;  /* 0x0000003408151981 */ /* 0x0000a2000c1e1920 */
[----:B------:R-:W-:Y:S01]  /*2fb0*/  IMAD.WIDE.U32 R2, R20, R106, R10 ;  /* 0x0000006a14027225 */ /* 0x000fe200078e000a */
[----:B------:R-:W-:Y:S01]  /*2fc0*/  SHF.L.U64.HI R15, R106, 0x3, R107 ;  /* 0x000000036a0f7819 */ /* 0x000fe2000001026b */
[----:B------:R-:W-:Y:S01]  /*2fd0*/  BSSY B1, `(.L_x_37) ;  /* 0x0000017000017945 */ /* 0x000fe20003800000 */
[----:B------:R-:W-:Y:S01]  /*2fe0*/  ISETP.GT.AND P3, PT, R0, 0x8, P3 ;  /* 0x000000080000780c */ /* 0x000fe20001f64270 */
[----:B------:R-:W-:Y:S01]  /*2ff0*/  IMAD.SHL.U32 R14, R106, 0x8, RZ ;  /* 0x000000086a0e7824 */ /* 0x000fe200078e00ff */
[----:B------:R-:W-:-:S03]  /*3000*/  IADD3 R12, P0, R92, R2, RZ ;  /* 0x000000025c0c7210 */ /* 0x000fc60007f1e0ff */
[----:B------:R-:W-:Y:S01]  /*3010*/  IMAD.WIDE.U32 R14, R20, R106, R14 ;  /* 0x0000006a140e7225 */ /* 0x000fe200078e000e */
[----:B------:R-:W-:Y:S02]  /*3020*/  IADD3.X R13, R93, R105, R3, P0, !PT ;  /* 0x000000695d0d7210 */ /* 0x000fe400007fe403 */
[----:B------:R-:W-:Y:S01]  /*3030*/  LEA R6, P0, R102, UR4, 0x2 ;  /* 0x0000000466067c11 */ /* 0x000fe2000f8010ff */
[----:B------:R-:W-:Y:S01]  /*3040*/  IMAD.IADD R105, R105, 0x1, R15 ;  /* 0x0000000169697824 */ /* 0x000fe200078e020f */
[----:B0-----:R-:W-:Y:S01]  /*3050*/  IADD3 R8, P2, R4, R14, RZ ;  /* 0x0000000e04087210 */ /* 0x001fe20007f5e0ff */
[----:B------:R-:W-:Y:S01]  /*3060*/  IMAD.WIDE.U32 R12, R19, R104, R12 ;  /* 0x00000068130c7225 */ /* 0x000fe200078e000c */
[----:B------:R-:W-:-:S03]  /*3070*/  LEA.HI.X R7, R102, UR5, R7, 0x2, P0 ;  /* 0x0000000566077c11 */ /* 0x000fc600080f1407 */
[----:B------:R-:W-:Y:S01]  /*3080*/  IMAD.IADD R13, R103, 0x1, R13 ;  /* 0x00000001670d7824 */ /* 0x000fe200078e020d */
[----:B------:R-:W-:Y:S01]  /*3090*/  LEA R2, P0, R12, R108, 0x2 ;  /* 0x0000006c0c027211 */ /* 0x000fe200078010ff */
[----:B------:R-:W-:Y:S02]  /*30a0*/  IMAD.X R5, R105, 0x1, R5, P2 ;  /* 0x0000000169057824 */ /* 0x000fe400010e0605 */
[----:B--2---:R-:W-:-:S04]  /*30b0*/  FMUL R3, R21, R88 ;  /* 0x0000005815037220 */ /* 0x004fc80000400000 */
[----:B------:R-:W-:Y:S01]  /*30c0*/  FFMA R9, R24, R23, R3 ;  /* 0x0000001718097223 */ /* 0x000fe20000000003 */
[----:B------:R-:W-:Y:S02]  /*30d0*/  LEA.HI.X R3, R12, R109, R13, 0x2, P0 ;  /* 0x0000006d0c037211 */ /* 0x000fe400000f140d */
[----:B------:R-:W-:Y:S02]  /*30e0*/  ISETP.GT.AND P0, PT, R18, 0x1, PT ;  /* 0x000000011200780c */ /* 0x000fe40003f04270 */
[----:B------:R0:W-:Y:S01]  /*30f0*/  @P1 STG.E desc[UR52][R6.64], R9 ;  /* 0x0000000906001986 */ /* 0x0001e2000c101934 */
[----:B------:R-:W-:Y:S02]  /*3100*/  LEA R12, P1, R8, R108, 0x2 ;  /* 0x0000006c080c7211 */ /* 0x000fe400078210ff */
[----:B------:R-:W-:-:S13]  /*3110*/  ISETP.GT.AND P4, PT, R0, RZ, P0 ;  /* 0x000000ff0000720c */ /* 0x000fda0000784270 */
[----:B0-----:R-:W-:Y:S05]  /*3120*/  @!P4 BRA `(.L_x_38) ;  /* 0x000000000004c947 */ /* 0x001fea0003800000 */
[----:B------:R0:W5:Y:S02]  /*3130*/  LDG.E.LTC128B R21, desc[UR52][R2.64+0x4] ;  /* 0x0000043402157981 */ /* 0x000164000c1e1920 */
.L_x_38:
[----:B------:R-:W-:Y:S05]  /*3140*/  BSYNC B1 ;  /* 0x0000000000017941 */ /* 0x000fea0003800000 */
.L_x_37:
[----:B-----5:R-:W-:Y:S01]  /*3150*/  FMUL R4, R21, R88 ;  /* 0x0000005815047220 */ /* 0x020fe20000400000 */
[----:B------:R-:W-:-:S03]  /*3160*/  LEA.HI.X R13, R8, R109, R5, 0x2, P1 ;  /* 0x0000006d080d7211 */ /* 0x000fc600008f1405 */
[----:B------:R-:W-:-:S05]  /*3170*/  FFMA R25, R25, R23, R4 ;  /* 0x0000001719197223 */ /* 0x000fca0000000004 */
[----:B------:R1:W-:Y:S04]  /*3180*/  @P4 STG.E desc[UR52][R6.64+0x4], R25 ;  /* 0x0000041906004986 */ /* 0x0003e8000c101934 */
[----:B------:R-:W2:Y:S01]  /*3190*/  @P3 LDG.E.LTC128B R21, desc[UR52][R12.64] ;  /* 0x000000340c153981 */ /* 0x000ea2000c1e1920 */
[----:B------:R-:W-:Y:S01]  /*31a0*/  IADD3 R10, P1, P2, R92, R14, R10 ;  /* 0x0000000e5c0a7210 */ /* 0x000fe20007a3e00a */
[----:B------:R-:W-:Y:S01]  /*31b0*/  BSSY B1, `(.L_x_39) ;  /* 0x0000010000017945 */ /* 0x000fe20003800000 */
[C---:B------:R-:W-:Y:S02]  /*31c0*/  SHF.L.U64.HI R9, R94.reuse, 0x2, R89 ;  /* 0x000000025e097819 */ /* 0x040fe40000010259 */
[----:B------:R-:W-:Y:S02]  /*31d0*/  IADD3.X R11, R93, R105, R11, P1, P2 ;  /* 0x000000695d0b7210 */ /* 0x000fe40000fe440b */
[----:B------:R-:W-:-:S02]  /*31e0*/  LEA R8, P2, R94, R6, 0x2 ;  /* 0x000000065e087211 */ /* 0x000fc400078410ff */
[----:B------:R-:W-:Y:S01]  /*31f0*/  ISETP.GT.AND P0, PT, R0, 0x8, P0 ;  /* 0x000000080000780c */ /* 0x000fe20000704270 */
[----:B------:R-:W-:Y:S01]  /*3200*/  IMAD.WIDE.U32 R10, R19, R104, R10 ;  /* 0x00000068130a7225 */ /* 0x000fe200078e000a */
[----:B------:R-:W-:-:S03]  /*3210*/  ISETP.GT.AND P1, PT, R18, 0x8, PT ;  /* 0x000000081200780c */ /* 0x000fc60003f24270 */
[----:B------:R-:W-:Y:S01]  /*3220*/  IMAD.X R9, R9, 0x1, R7, P2 ;  /* 0x0000000109097824 */ /* 0x000fe200010e0607 */
[----:B------:R-:W-:Y:S01]  /*3230*/  LEA R4, P4, R10, R108, 0x2 ;  /* 0x0000006c0a047211 */ /* 0x000fe200078810ff */
[----:B------:R-:W-:Y:S02]  /*3240*/  IMAD.IADD R11, R103, 0x1, R11 ;  /* 0x00000001670b7824 */ /* 0x000fe400078e020b */
[----:B--2---:R-:W-:-:S04]  /*3250*/  FMUL R5, R21, R88 ;  /* 0x0000005815057220 */ /* 0x004fc80000400000 */
[----:B------:R-:W-:Y:S01]  /*3260*/  FFMA R13, R26, R23, R5 ;  /* 0x000000171a0d7223 */ /* 0x000fe20000000005 */
[----:B------:R-:W-:-:S04]  /*3270*/  LEA.HI.X R5, R10, R109, R11, 0x2, P4 ;  /* 0x0000006d0a057211 */ /* 0x000fc800020f140b */
[----:B------:R1:W-:Y:S01]  /*3280*/  @P3 STG.E desc[UR52][R8.64], R13 ;  /* 0x0000000d08003986 */ /* 0x0003e2000c101934 */
[----:B------:R-:W-:Y:S05]  /*3290*/  @!P0 BRA `(.L_x_40) ;  /* 0x0000000000048947 */ /* 0x000fea0003800000 */
[----:B------:R2:W5:Y:S02]  /*32a0*/  LDG.E.LTC128B R21, desc[UR52][R4.64+0x4] ;  /* 0x0000043404157981 */ /* 0x000564000c1e1920 */
.L_x_40:
[----:B------:R-:W-:Y:S05]  /*32b0*/  BSYNC B1 ;  /* 0x0000000000017941 */ /* 0x000fea0003800000 */
.L_x_39:
[----:B-----5:R-:W-:Y:S01]  /*32c0*/  FMUL R10, R21, R88 ;  /* 0x00000058150a7220 */ /* 0x020fe20000400000 */
[----:B------:R-:W-:Y:S01]  /*32d0*/  ISETP.GT.AND P3, PT, R0, RZ, P1 ;  /* 0x000000ff0000720c */ /* 0x000fe20000f64270 */
[----:B------:R-:W-:Y:S01]  /*32e0*/  BSSY B1, `(.L_x_41) ;  /* 0x0000006000017945 */ /* 0x000fe20003800000 */
[----:B------:R-:W-:Y:S01]  /*32f0*/  ISETP.GT.AND P2, PT, R18, 0x9, PT ;  /* 0x000000091200780c */ /* 0x000fe20003f44270 */
[----:B------:R-:W-:-:S05]  /*3300*/  FFMA R27, R27, R23, R10 ;  /* 0x000000171b1b7223 */ /* 0x000fca000000000a */
[----:B------:R3:W-:Y:S05]  /*3310*/  @P0 STG.E desc[UR52][R8.64+0x4], R27 ;  /* 0x0000041b08000986 */ /* 0x0007ea000c101934 */
[----:B------:R-:W-:Y:S05]  /*3320*/  @!P3 BRA `(.L_x_42) ;  /* 0x000000000004b947 */ /* 0x000fea0003800000 */
[----:B------:R4:W5:Y:S02]  /*3330*/  LDG.E.LTC128B R21, desc[UR52][R2.64+0x20] ;  /* 0x0000203402157981 */ /* 0x000964000c1e1920 */
.L_x_42:
[----:B------:R-:W-:Y:S05]  /*3340*/  BSYNC B1 ;  /* 0x0000000000017941 */ /* 0x000fea0003800000 */
.L_x_41:
[----:B-----5:R-:W-:Y:S01]  /*3350*/  FMUL R11, R21, R88 ;  /* 0x00000058150b7220 */ /* 0x020fe20000400000 */
[----:B------:R-:W-:Y:S01]  /*3360*/  ISETP.GT.AND P0, PT, R0, RZ, P2 ;  /* 0x000000ff0000720c */ /* 0x000fe20001704270 */
[----:B------:R-:W-:Y:S02]  /*3370*/  BSSY B1, `(.L_x_43) ;  /* 0x0000005000017945 */ /* 0x000fe40003800000 */
[----:B------:R-:W-:-:S05]  /*3380*/  FFMA R11, R28, R23, R11 ;  /* 0x000000171c0b7223 */ /* 0x000fca000000000b */
[----:B------:R0:W-:Y:S05]  /*3390*/  @P3 STG.E desc[UR52][R6.64+0x20], R11 ;  /* 0x0000200b06003986 */ /* 0x0001ea000c101934 */
[----:B------:R-:W-:Y:S05]  /*33a0*/  @!P0 BRA `(.L_x_44) ;  /* 0x0000000000048947 */ /* 0x000fea0003800000 */
[----:B------:R0:W5:Y:S02]  /*33b0*/  LDG.E.LTC128B R21, desc[UR52][R2.64+0x24] ;  /* 0x0000243402157981 */ /* 0x000164000c1e1920 */
.L_x_44:
[----:B------:R-:W-:Y:S05]  /*33c0*/  BSYNC B1 ;  /* 0x0000000000017941 */ /* 0x000fea0003800000 */
.L_x_43:
[----:B-----5:R-:W-:Y:S01]  /*33d0*/  FMUL R10, R21, R88 ;  /* 0x00000058150a7220 */ /* 0x020fe20000400000 */
[----:B------:R-:W-:Y:S01]  /*33e0*/  ISETP.GT.AND P1, PT, R0, 0x8, P1 ;  /* 0x000000080000780c */ /* 0x000fe20000f24270 */
[----:B------:R-:W-:Y:S02]  /*33f0*/  BSSY B1, `(.L_x_45) ;  /* 0x0000005000017945 */ /* 0x000fe40003800000 */
[----:B------:R-:W-:-:S05]  /*3400*/  FFMA R29, R29, R23, R10 ;  /* 0x000000171d1d7223 */ /* 0x000fca000000000a */
[----:B------:R0:W-:Y:S05]  /*3410*/  @P0 STG.E desc[UR52][R6.64+0x24], R29 ;  /* 0x0000241d06000986 */ /* 0x0001ea000c101934 */
[----:B------:R-:W-:Y:S05]  /*3420*/  @!P1 BRA `(.L_x_46) ;  /* 0x0000000000049947 */ /* 0x000fea0003800000 */
[----:B------:R0:W5:Y:S02]  /*3430*/  LDG.E.LTC128B R21, desc[UR52][R4.64+0x20] ;  /* 0x0000203404157981 */ /* 0x000164000c1e1920 */
.L_x_46:
[----:B------:R-:W-:Y:S05]  /*3440*/  BSYNC B1 ;  /* 0x0000000000017941 */ /* 0x000fea0003800000 */
.L_x_45:
[----:B0----5:R-:W-:Y:S01]  /*3450*/  FMUL R11, R21, R88 ;  /* 0x00000058150b7220 */ /* 0x021fe20000400000 */
[----:B------:R-:W-:Y:S01]  /*3460*/  ISETP.GT.AND P2, PT, R0, 0x8, P2 ;  /* 0x000000080000780c */ /* 0x000fe20001744270 */
[----:B------:R-:W-:Y:S01]  /*3470*/  BSSY B1, `(.L_x_47) ;  /* 0x0000006000017945 */ /* 0x000fe20003800000 */
[----:B------:R-:W-:Y:S01]  /*3480*/  ISETP.GT.AND P0, PT, R18, 0x10, PT ;  /* 0x000000101200780c */ /* 0x000fe20003f04270 */
[----:B------:R-:W-:-:S05]  /*3490*/  FFMA R11, R30, R23, R11 ;  /* 0x000000171e0b7223 */ /* 0x000fca000000000b */
[----:B------:R0:W-:Y:S05]  /*34a0*/  @P1 STG.E desc[UR52][R8.64+0x20], R11 ;  /* 0x0000200b08001986 */ /* 0x0001ea000c101934 */
[----:B------:R-:W-:Y:S05]  /*34b0*/  @!P2 BRA `(.L_x_48) ;  /* 0x000000000004a947 */ /* 0x000fea0003800000 */
[----:B------:R0:W5:Y:S02]  /*34c0*/  LDG.E.LTC128B R21, desc[UR52][R4.64+0x24] ;  /* 0x0000243404157981 */ /* 0x000164000c1e1920 */
.L_x_48:
[----:B------:R-:W-:Y:S05]  /*34d0*/  BSYNC B1 ;  /* 0x0000000000017941 */ /* 0x000fea0003800000 */
.L_x_47:
        /* <DEDUP_REMOVED lines=8> */
.L_x_50:
[----:B------:R-:W-:Y:S05]  /*3560*/  BSYNC B1 ;  /* 0x0000000000017941 */ /* 0x000fea0003800000 */
.L_x_49:
[----:B0----5:R-:W-:Y:S01]  /*3570*/  FMUL R11, R21, R88 ;  /* 0x00000058150b7220 */ /* 0x021fe20000400000 */
[----:B------:R-:W-:Y:S01]  /*3580*/  ISETP.GT.AND P2, PT, R0, RZ, P1 ;  /* 0x000000ff0000720c */ /* 0x000fe20000f44270 */
[----:B------:R-:W-:Y:S02]  /*3590*/  BSSY B1, `(.L_x_51) ;  /* 0x0000005000017945 */ /* 0x000fe40003800000 */
[----:B------:R-:W-:-:S05]  /*35a0*/  FFMA R11, R32, R23, R11 ;  /* 0x00000017200b7223 */ /* 0x000fca000000000b */
[----:B------:R0:W-:Y:S05]  /*35b0*/  @P3 STG.E desc[UR52][R6.64+0x40], R11 ;  /* 0x0000400b06003986 */ /* 0x0001ea000c101934 */
[----:B------:R-:W-:Y:S05]  /*35c0*/  @!P2 BRA `(.L_x_52) ;  /* 0x000000000004a947 */ /* 0x000fea0003800000 */
[----:B------:R0:W5:Y:S02]  /*35d0*/  LDG.E.LTC128B R21, desc[UR52][R2.64+0x44] ;  /* 0x0000443402157981 */ /* 0x000164000c1e1920 */
.L_x_52:
[----:B------:R-:W-:Y:S05]  /*35e0*/  BSYNC B1 ;  /* 0x0000000000017941 */ /* 0x000fea0003800000 */
.L_x_51:
[----:B-----5:R-:W-:Y:S01]  /*35f0*/  FMUL R10, R21, R88 ;  /* 0x00000058150a7220 */ /* 0x020fe20000400000 */
[----:B------:R-:W-:Y:S01]  /*3600*/  ISETP.GT.AND P0, PT, R0, 0x8, P0 ;  /* 0x000000080000780c */ /* 0x000fe20000704270 */
[----:B------:R-:W-:Y:S02]  /*3610*/  BSSY B1, `(.L_x_53) ;  /* 0x0000005000017945 */ /* 0x000fe40003800000 */
[----:B------:R-:W-:-:S05]  /*3620*/  FFMA R33, R33, R23, R10 ;  /* 0x0000001721217223 */ /* 0x000fca000000000a */
[----:B------:R0:W-:Y:S05]  /*3630*/  @P2 STG.E desc[UR52][R6.64+0x44], R33 ;  /* 0x0000442106002986 */ /* 0x0001ea000c101934 */
[----:B------:R-:W-:Y:S05]  /*3640*/  @!P0 BRA `(.L_x_54) ;  /* 0x0000000000048947 */ /* 0x000fea0003800000 */
[----:B------:R0:W5:Y:S02]  /*3650*/  LDG.E.LTC128B R21, desc[UR52][R4.64+0x40] ;  /* 0x0000403404157981 */ /* 0x000164000c1e1920 */
.L_x_54:
[----:B------:R-:W-:Y:S05]  /*3660*/  BSYNC B1 ;  /* 0x0000000000017941 */ /* 0x000fea0003800000 */
.L_x_53:
        /* <DEDUP_REMOVED lines=8> */
.L_x_56:
[----:B------:R-:W-:Y:S05]  /*36f0*/  BSYNC B1 ;  /* 0x0000000000017941 */ /* 0x000fea0003800000 */
.L_x_55:
        /* <DEDUP_REMOVED lines=8> */
.L_x_58:
[----:B------:R-:W-:Y:S05]  /*3780*/  BSYNC B1 ;  /* 0x0000000000017941 */ /* 0x000fea0003800000 */
.L_x_57:
[----:B0----5:R-:W-:Y:S01]  /*3790*/  FMUL R11, R21, R88 ;  /* 0x00000058150b7220 */ /* 0x021fe20000400000 */
[----:B------:R-:W-:Y:S01]  /*37a0*/  ISETP.GT.AND P1, PT, R0, RZ, P0 ;  /* 0x000000ff0000720c */ /* 0x000fe20000724270 */
[----:B------:R-:W-:Y:S02]  /*37b0*/  BSSY B1, `(.L_x_59) ;  /* 0x0000005000017945 */ /* 0x000fe40003800000 */
[----:B------:R-:W-:-:S05]  /*37c0*/  FFMA R11, R36, R23, R11 ;  /* 0x00000017240b7223 */ /* 0x000fca000000000b */
[----:B------:R0:W-:Y:S05]  /*37d0*/  @P3 STG.E desc[UR52][R6.64+0x60], R11 ;  /* 0x0000600b06003986 */ /* 0x0001ea000c101934 */
[----:B------:R-:W-:Y:S05]  /*37e0*/  @!P1 BRA `(.L_x_60) ;  /* 0x0000000000049947 */ /* 0x000fea0003800000 */
[----:B------:R0:W5:Y:S02]  /*37f0*/  LDG.E.LTC128B R21, desc[UR52][R2.64+0x64] ;  /* 0x0000643402157981 */ /* 0x000164000c1e1920 */
.L_x_60:
[----:B------:R-:W-:Y:S05]  /*3800*/  BSYNC B1 ;  /* 0x0000000000017941 */ /* 0x000fea0003800000 */
.L_x_59:
[----:B-----5:R-:W-:Y:S01]  /*3810*/  FMUL R10, R21, R88 ;  /* 0x00000058150a7220 */ /* 0x020fe20000400000 */
[----:B------:R-:W-:Y:S01]  /*3820*/  ISETP.GT.AND P2, PT, R0, 0x8, P2 ;  /* 0x000000080000780c */ /* 0x000fe20001744270 */
[----:B------:R-:W-:Y:S02]  /*3830*/  BSSY B1, `(.L_x_61) ;  /* 0x0000005000017945 */ /* 0x000fe40003800000 */
[----:B------:R-:W-:-:S05]  /*3840*/  FFMA R37, R37, R23, R10 ;  /* 0x0000001725257223 */ /* 0x000fca000000000a */
[----:B------:R0:W-:Y:S05]  /*3850*/  @P1 STG.E desc[UR52][R6.64+0x64], R37 ;  /* 0x0000642506001986 */ /* 0x0001ea000c101934 */
[----:B------:R-:W-:Y:S05]  /*3860*/  @!P2 BRA `(.L_x_62) ;  /* 0x000000000004a947 */ /* 0x000fea0003800000 */
[----:B------:R0:W5:Y:S02]  /*3870*/  LDG.E.LTC128B R21, desc[UR52][R4.64+0x60] ;  /* 0x0000603404157981 */ /* 0x000164000c1e1920 */
.L_x_62:
[----:B------:R-:W-:Y:S05]  /*3880*/  BSYNC B1 ;  /* 0x0000000000017941 */ /* 0x000fea0003800000 */
.L_x_61:
        /* <DEDUP_REMOVED lines=8> */
.L_x_64:
[----:B------:R-:W-:Y:S05]  /*3910*/  BSYNC B1 ;  /* 0x0000000000017941 */ /* 0x000fea0003800000 */
.L_x_63:
        /* <DEDUP_REMOVED lines=8> */
.L_x_66:
[----:B------:R-:W-:Y:S05]  /*39a0*/  BSYNC B1 ;  /* 0x0000000000017941 */ /* 0x000fea0003800000 */
.L_x_65:
[----:B0----5:R-:W-:Y:S01]  /*39b0*/  FMUL R11, R21, R88 ;  /* 0x00000058150b7220 */ /* 0x021fe20000400000 */
[----:B------:R-:W-:Y:S01]  /*39c0*/  ISETP.GT.AND P0, PT, R0, RZ, P2 ;  /* 0x000000ff0000720c */ /* 0x000fe20001704270 */
[----:B------:R-:W-:Y:S02]  /*39d0*/  BSSY B1, `(.L_x_67) ;  /* 0x0000005000017945 */ /* 0x000fe40003800000 */
[----:B------:R-:W-:-:S05]  /*39e0*/  FFMA R11, R40, R23, R11 ;  /* 0x00000017280b7223 */ /* 0x000fca000000000b */
[----:B------:R0:W-:Y:S05]  /*39f0*/  @P3 STG.E desc[UR52][R6.64+0x80], R11 ;  /* 0x0000800b06003986 */ /* 0x0001ea000c101934 */
[----:B------:R-:W-:Y:S05]  /*3a00*/  @!P0 BRA `(.L_x_68) ;  /* 0x0000000000048947 */ /* 0x000fea0003800000 */
[----:B------:R0:W5:Y:S02]  /*3a10*/  LDG.E.LTC128B R21, desc[UR52][R2.64+0x84] ;  /* 0x0000843402157981 */ /* 0x000164000c1e1920 */
.L_x_68:
[----:B------:R-:W-:Y:S05]  /*3a20*/  BSYNC B1 ;  /* 0x0000000000017941 */ /* 0x000fea0003800000 */
.L_x_67:
[----:B-----5:R-:W-:Y:S01]  /*3a30*/  FMUL R10, R21, R88 ;  /* 0x00000058150a7220 */ /* 0x020fe20000400000 */
[----:B------:R-:W-:Y:S01]  /*3a40*/  ISETP.GT.AND P1, PT, R0, 0x8, P1 ;  /* 0x000000080000780c */ /* 0x000fe20000f24270 */
[----:B------:R-:W-:Y:S02]  /*3a50*/  BSSY B1, `(.L_x_69) ;  /* 0x0000005000017945 */ /* 0x000fe40003800000 */
[----:B------:R-:W-:-:S05]  /*3a60*/  FFMA R41, R41, R23, R10 ;  /* 0x0000001729297223 */ /* 0x000fca000000000a */
[----:B------:R0:W-:Y:S05]  /*3a70*/  @P0 STG.E desc[UR52][R6.64+0x84], R41 ;  /* 0x0000842906000986 */ /* 0x0001ea000c101934 */
[----:B------:R-:W-:Y:S05]  /*3a80*/  @!P1 BRA `(.L_x_70) ;  /* 0x0000000000049947 */ /* 0x000fea0003800000 */
[----:B------:R0:W5:Y:S02]  /*3a90*/  LDG.E.LTC128B R21, desc[UR52][R4.64+0x80] ;  /* 0x0000803404157981 */ /* 0x000164000c1e1920 */
.L_x_70:
[----:B------:R-:W-:Y:S05]  /*3aa0*/  BSYNC B1 ;  /* 0x0000000000017941 */ /* 0x000fea0003800000 */
.L_x_69:
        /* <DEDUP_REMOVED lines=8> */
.L_x_72:
[----:B------:R-:W-:Y:S05]  /*3b30*/  BSYNC B1 ;  /* 0x0000000000017941 */ /* 0x000fea0003800000 */
.L_x_71:
        /* <DEDUP_REMOVED lines=8> */
.L_x_74:
[----:B------:R-:W-:Y:S05]  /*3bc0*/  BSYNC B1 ;  /* 0x0000000000017941 */ /* 0x000fea0003800000 */
.L_x_73:
[----:B0----5:R-:W-:Y:S01]  /*3bd0*/  FMUL R11, R21, R88 ;  /* 0x00000058150b7220 */ /* 0x021fe20000400000 */
[----:B------:R-:W-:Y:S01]  /*3be0*/  ISETP.GT.AND P2, PT, R0, RZ, P1 ;  /* 0x000000ff0000720c */ /* 0x000fe20000f44270 */
[----:B------:R-:W-:Y:S02]  /*3bf0*/  BSSY B1, `(.L_x_75) ;  /* 0x0000005000017945 */ /* 0x000fe40003800000 */
[----:B------:R-:W-:-:S05]  /*3c00*/  FFMA R11, R44, R23, R11 ;  /* 0x000000172c0b7223 */ /* 0x000fca000000000b */
[----:B------:R0:W-:Y:S05]  /*3c10*/  @P3 STG.E desc[UR52][R6.64+0xa0], R11 ;  /* 0x0000a00b06003986 */ /* 0x0001ea000c101934 */
[----:B------:R-:W-:Y:S05]  /*3c20*/  @!P2 BRA `(.L_x_76) ;  /* 0x000000000004a947 */ /* 0x000fea0003800000 */
[----:B------:R0:W5:Y:S02]  /*3c30*/  LDG.E.LTC128B R21, desc[UR52][R2.64+0xa4] ;  /* 0x0000a43402157981 */ /* 0x000164000c1e1920 */
.L_x_76:
[----:B------:R-:W-:Y:S05]  /*3c40*/  BSYNC B1 ;  /* 0x0000000000017941 */ /* 0x000fea0003800000 */
.L_x_75:
[----:B-----5:R-:W-:Y:S01]  /*3c50*/  FMUL R10, R21, R88 ;  /* 0x00000058150a7220 */ /* 0x020fe20000400000 */
[----:B------:R-:W-:Y:S01]  /*3c60*/  ISETP.GT.AND P0, PT, R0, 0x8, P0 ;  /* 0x000000080000780c */ /* 0x000fe20000704270 */
[----:B------:R-:W-:Y:S02]  /*3c70*/  BSSY B1, `(.L_x_77) ;  /* 0x0000005000017945 */ /* 0x000fe40003800000 */
[----:B------:R-:W-:-:S05]  /*3c80*/  FFMA R45, R45, R23, R10 ;  /* 0x000000172d2d7223 */ /* 0x000fca000000000a */
[----:B------:R0:W-:Y:S05]  /*3c90*/  @P2 STG.E desc[UR52][R6.64+0xa4], R45 ;  /* 0x0000a42d06002986 */ /* 0x0001ea000c101934 */
[----:B------:R-:W-:Y:S05]  /*3ca0*/  @!P0 BRA `(.L_x_78) ;  /* 0x0000000000048947 */ /* 0x000fea0003800000 */
[----:B------:R0:W5:Y:S02]  /*3cb0*/  LDG.E.LTC128B R21, desc[UR52][R4.64+0xa0] ;  /* 0x0000a03404157981 */ /* 0x000164000c1e1920 */
.L_x_78:
[----:B------:R-:W-:Y:S05]  /*3cc0*/  BSYNC B1 ;  /* 0x0000000000017941 */ /* 0x000fea0003800000 */
.L_x_77:
        /* <DEDUP_REMOVED lines=8> */
.L_x_80:
[----:B------:R-:W-:Y:S05]  /*3d50*/  BSYNC B1 ;  /* 0x0000000000017941 */ /* 0x000fea0003800000 */
.L_x_79:
        /* <DEDUP_REMOVED lines=8> */
.L_x_82:
[----:B------:R-:W-:Y:S05]  /*3de0*/  BSYNC B1 ;  /* 0x0000000000017941 */ /* 0x000fea0003800000 */
.L_x_81:
[----:B0----5:R-:W-:Y:S01]  /*3df0*/  FMUL R11, R21, R88 ;  /* 0x00000058150b7220 */ /* 0x021fe20000400000 */
[----:B------:R-:W-:Y:S01]  /*3e00*/  ISETP.GT.AND P1, PT, R0, RZ, P0 ;  /* 0x000000ff0000720c */ /* 0x000fe20000724270 */
[----:B------:R-:W-:Y:S02]  /*3e10*/  BSSY B1, `(.L_x_83) ;  /* 0x0000005000017945 */ /* 0x000fe40003800000 */
[----:B------:R-:W-:-:S05]  /*3e20*/  FFMA R11, R48, R23, R11 ;  /* 0x00000017300b7223 */ /* 0x000fca000000000b */
[----:B------:R0:W-:Y:S05]  /*3e30*/  @P3 STG.E desc[UR52][R6.64+0xc0], R11 ;  /* 0x0000c00b06003986 */ /* 0x0001ea000c101934 */
[----:B------:R-:W-:Y:S05]  /*3e40*/  @!P1 BRA `(.L_x_84) ;  /* 0x0000000000049947 */ /* 0x000fea0003800000 */
[----:B------:R0:W5:Y:S02]  /*3e50*/  LDG.E.LTC128B R21, desc[UR52][R2.64+0xc4] ;  /* 0x0000c43402157981 */ /* 0x000164000c1e1920 */
.L_x_84:
[----:B------:R-:W-:Y:S05]  /*3e60*/  BSYNC B1 ;  /* 0x0000000000017941 */ /* 0x000fea0003800000 */
.L_x_83:
[----:B-----5:R-:W-:Y:S01]  /*3e70*/  FMUL R10, R21, R88 ;  /* 0x00000058150a7220 */ /* 0x020fe20000400000 */
[----:B------:R-:W-:Y:S01]  /*3e80*/  ISETP.GT.AND P2, PT, R0, 0x8, P2 ;  /* 0x000000080000780c */ /* 0x000fe20001744270 */
[----:B------:R-:W-:Y:S02]  /*3e90*/  BSSY B1, `(.L_x_85) ;  /* 0x0000005000017945 */ /* 0x000fe40003800000 */
[----:B------:R-:W-:-:S05]  /*3ea0*/  FFMA R49, R49, R23, R10 ;  /* 0x0000001731317223 */ /* 0x000fca000000000a */
[----:B------:R0:W-:Y:S05]  /*3eb0*/  @P1 STG.E desc[UR52][R6.64+0xc4], R49 ;  /* 0x0000c43106001986 */ /* 0x0001ea000c101934 */
[----:B------:R-:W-:Y:S05]  /*3ec0*/  @!P2 BRA `(.L_x_86) ;  /* 0x000000000004a947 */ /* 0x000fea0003800000 */
[----:B------:R0:W5:Y:S02]  /*3ed0*/  LDG.E.LTC128B R21, desc[UR52][R4.64+0xc0] ;  /* 0x0000c03404157981 */ /* 0x000164000c1e1920 */
.L_x_86:
[----:B------:R-:W-:Y:S05]  /*3ee0*/  BSYNC B1 ;  /* 0x0000000000017941 */ /* 0x000fea0003800000 */
.L_x_85:
        /* <DEDUP_REMOVED lines=8> */
.L_x_88:
[----:B------:R-:W-:Y:S05]  /*3f70*/  BSYNC B1 ;  /* 0x0000000000017941 */ /* 0x000fea0003800000 */
.L_x_87:
        /* <DEDUP_REMOVED lines=8> */
.L_x_90:
[----:B------:R-:W-:Y:S05]  /*4000*/  BSYNC B1 ;  /* 0x0000000000017941 */ /* 0x000fea0003800000 */
.L_x_89:
[----:B0----5:R-:W-:Y:S01]  /*4010*/  FMUL R11, R21, R88 ;  /* 0x00000058150b7220 */ /* 0x021fe20000400000 */
[----:B------:R-:W-:Y:S01]  /*4020*/  ISETP.GT.AND P0, PT, R0, RZ, P2 ;  /* 0x000000ff0000720c */ /* 0x000fe20001704270 */
[----:B------:R-:W-:Y:S02]  /*4030*/  BSSY B1, `(.L_x_91) ;  /* 0x0000005000017945 */ /* 0x000fe40003800000 */
[----:B------:R-:W-:-:S05]  /*4040*/  FFMA R11, R52, R23, R11 ;  /* 0x00000017340b7223 */ /* 0x000fca000000000b */
[----:B------:R0:W-:Y:S05]  /*4050*/  @P3 STG.E desc[UR52][R6.64+0xe0], R11 ;  /* 0x0000e00b06003986 */ /* 0x0001ea000c101934 */
[----:B------:R-:W-:Y:S05]  /*4060*/  @!P0 BRA `(.L_x_92) ;  /* 0x0000000000048947 */ /* 0x000fea0003800000 */
[----:B------:R0:W5:Y:S02]  /*4070*/  LDG.E.LTC128B R21, desc[UR52][R2.64+0xe4] ;  /* 0x0000e43402157981 */ /* 0x000164000c1e1920 */
.L_x_92:
[----:B------:R-:W-:Y:S05]  /*4080*/  BSYNC B1 ;  /* 0x0000000000017941 */ /* 0x000fea0003800000 */
.L_x_91:
[----:B-----5:R-:W-:Y:S01]  /*4090*/  FMUL R10, R21, R88 ;  /* 0x00000058150a7220 */ /* 0x020fe20000400000 */
[----:B------:R-:W-:Y:S01]  /*40a0*/  ISETP.GT.AND P1, PT, R0, 0x8, P1 ;  /* 0x000000080000780c */ /* 0x000fe20000f24270 */
[----:B------:R-:W-:Y:S02]  /*40b0*/  BSSY B1, `(.L_x_93) ;  /* 0x0000005000017945 */ /* 0x000fe40003800000 */
[----:B------:R-:W-:-:S05]  /*40c0*/  FFMA R53, R53, R23, R10 ;  /* 0x0000001735357223 */ /* 0x000fca000000000a */
[----:B------:R0:W-:Y:S05]  /*40d0*/  @P0 STG.E desc[UR52][R6.64+0xe4], R53 ;  /* 0x0000e43506000986 */ /* 0x0001ea000c101934 */
[----:B------:R-:W-:Y:S05]  /*40e0*/  @!P1 BRA `(.L_x_94) ;  /* 0x0000000000049947 */ /* 0x000fea0003800000 */
[----:B------:R0:W5:Y:S02]  /*40f0*/  LDG.E.LTC128B R21, desc[UR52][R4.64+0xe0] ;  /* 0x0000e03404157981 */ /* 0x000164000c1e1920 */
.L_x_94:
[----:B------:R-:W-:Y:S05]  /*4100*/  BSYNC B1 ;  /* 0x0000000000017941 */ /* 0x000fea0003800000 */
.L_x_93:
        /* <DEDUP_REMOVED lines=8> */
.L_x_96:
[----:B------:R-:W-:Y:S05]  /*4190*/  BSYNC B1 ;  /* 0x0000000000017941 */ /* 0x000fea0003800000 */
.L_x_95:
        /* <DEDUP_REMOVED lines=8> */
.L_x_98:
[----:B------:R-:W-:Y:S05]  /*4220*/  BSYNC B1 ;  /* 0x0000000000017941 */ /* 0x000fea0003800000 */
.L_x_97:
[----:B0----5:R-:W-:Y:S01]  /*4230*/  FMUL R11, R21, R88 ;  /* 0x00000058150b7220 */ /* 0x021fe20000400000 */
[----:B------:R-:W-:Y:S01]  /*4240*/  ISETP.GT.AND P2, PT, R0, RZ, P1 ;  /* 0x000000ff0000720c */ /* 0x000fe20000f44270 */
[----:B------:R-:W-:Y:S02]  /*4250*/  BSSY B1, `(.L_x_99) ;  /* 0x0000005000017945 */ /* 0x000fe40003800000 */
[----:B------:R-:W-:-:S05]  /*4260*/  FFMA R11, R56, R23, R11 ;  /* 0x00000017380b7223 */ /* 0x000fca000000000b */
[----:B------:R0:W-:Y:S05]  /*4270*/  @P3 STG.E desc[UR52][R6.64+0x100], R11 ;  /* 0x0001000b06003986 */ /* 0x0001ea000c101934 */
[----:B------:R-:W-:Y:S05]  /*4280*/  @!P2 BRA `(.L_x_100) ;  /* 0x000000000004a947 */ /* 0x000fea0003800000 */
[----:B------:R0:W5:Y:S02]  /*4290*/  LDG.E.LTC128B R21, desc[UR52][R2.64+0x104] ;  /* 0x0001043402157981 */ /* 0x000164000c1e1920 */
.L_x_100:
[----:B------:R-:W-:Y:S05]  /*42a0*/  BSYNC B1 ;  /* 0x0000000000017941 */ /* 0x000fea0003800000 */
.L_x_99:
[----:B-----5:R-:W-:Y:S01]  /*42b0*/  FMUL R10, R21, R88 ;  /* 0x00000058150a7220 */ /* 0x020fe20000400000 */
[----:B------:R-:W-:Y:S01]  /*42c0*/  ISETP.GT.AND P0, PT, R0, 0x8, P0 ;  /* 0x000000080000780c */ /* 0x000fe20000704270 */
[----:B------:R-:W-:Y:S02]  /*42d0*/  BSSY B1, `(.L_x_101) ;  /* 0x0000005000017945 */ /* 0x000fe40003800000 */
[----:B------:R-:W-:-:S05]  /*42e0*/  FFMA R57, R57, R23, R10 ;  /* 0x0000001739397223 */ /* 0x000fca000000000a */
[----:B------:R0:W-:Y:S05]  /*42f0*/  @P2 STG.E desc[UR52][R6.64+0x104], R57 ;  /* 0x0001043906002986 */ /* 0x0001ea000c101934 */
[----:B------:R-:W-:Y:S05]  /*4300*/  @!P0 BRA `(.L_x_102) ;  /* 0x0000000000048947 */ /* 0x000fea0003800000 */
[----:B------:R0:W5:Y:S02]  /*4310*/  LDG.E.LTC128B R21, desc[UR52][R4.64+0x100] ;  /* 0x0001003404157981 */ /* 0x000164000c1e1920 */
.L_x_102:
[----:B------:R-:W-:Y:S05]  /*4320*/  BSYNC B1 ;  /* 0x0000000000017941 */ /* 0x000fea0003800000 */
.L_x_101:
        /* <DEDUP_REMOVED lines=8> */
.L_x_104:
[----:B------:R-:W-:Y:S05]  /*43b0*/  BSYNC B1 ;  /* 0x0000000000017941 */ /* 0x000fea0003800000 */
.L_x_103:
        /* <DEDUP_REMOVED lines=8> */
.L_x_106:
[----:B------:R-:W-:Y:S05]  /*4440*/  BSYNC B1 ;  /* 0x0000000000017941 */ /* 0x000fea0003800000 */
.L_x_105:
[----:B0----5:R-:W-:Y:S01]  /*4450*/  FMUL R11, R21, R88 ;  /* 0x00000058150b7220 */ /* 0x021fe20000400000 */
[----:B------:R-:W-:Y:S01]  /*4460*/  ISETP.GT.AND P1, PT, R0, RZ, P0 ;  /* 0x000000ff0000720c */ /* 0x000fe20000724270 */
[----:B------:R-:W-:Y:S02]  /*4470*/  BSSY B1, `(.L_x_107) ;  /* 0x0000005000017945 */ /* 0x000fe40003800000 */
[----:B------:R-:W-:-:S05]  /*4480*/  FFMA R11, R60, R23, R11 ;  /* 0x000000173c0b7223 */ /* 0x000fca000000000b */
[----:B------:R0:W-:Y:S05]  /*4490*/  @P3 STG.E desc[UR52][R6.64+0x120], R11 ;  /* 0x0001200b06003986 */ /* 0x0001ea000c101934 */
[----:B------:R-:W-:Y:S05]  /*44a0*/  @!P1 BRA `(.L_x_108) ;  /* 0x0000000000049947 */ /* 0x000fea0003800000 */
[----:B------:R0:W5:Y:S02]  /*44b0*/  LDG.E.LTC128B R21, desc[UR52][R2.64+0x124] ;  /* 0x0001243402157981 */ /* 0x000164000c1e1920 */
.L_x_108:
[----:B------:R-:W-:Y:S05]  /*44c0*/  BSYNC B1 ;  /* 0x0000000000017941 */ /* 0x000fea0003800000 */
.L_x_107:
[----:B-----5:R-:W-:Y:S01]  /*44d0*/  FMUL R10, R21, R88 ;  /* 0x00000058150a7220 */ /* 0x020fe20000400000 */
[----:B------:R-:W-:Y:S01]  /*44e0*/  ISETP.GT.AND P2, PT, R0, 0x8, P2 ;  /* 0x000000080000780c */ /* 0x000fe20001744270 */
[----:B------:R-:W-:Y:S02]  /*44f0*/  BSSY B1, `(.L_x_109) ;  /* 0x0000005000017945 */ /* 0x000fe40003800000 */
[----:B------:R-:W-:-:S05]  /*4500*/  FFMA R61, R61, R23, R10 ;  /* 0x000000173d3d7223 */ /* 0x000fca000000000a */
[----:B------:R0:W-:Y:S05]  /*4510*/  @P1 STG.E desc[UR52][R6.64+0x124], R61 ;  /* 0x0001243d06001986 */ /* 0x0001ea000c101934 */
[----:B------:R-:W-:Y:S05]  /*4520*/  @!P2 BRA `(.L_x_110) ;  /* 0x000000000004a947 */ /* 0x000fea0003800000 */
[----:B------:R0:W5:Y:S02]  /*4530*/  LDG.E.LTC128B R21, desc[UR52][R4.64+0x120] ;  /* 0x0001203404157981 */ /* 0x000164000c1e1920 */
.L_x_110:
[----:B------:R-:W-:Y:S05]  /*4540*/  BSYNC B1 ;  /* 0x0000000000017941 */ /* 0x000fea0003800000 */
.L_x_109:
        /* <DEDUP_REMOVED lines=8> */
.L_x_112:
[----:B------:R-:W-:Y:S05]  /*45d0*/  BSYNC B1 ;  /* 0x0000000000017941 */ /* 0x000fea0003800000 */
.L_x_111:
        /* <DEDUP_REMOVED lines=8> */
.L_x_114:
[----:B------:R-:W-:Y:S05]  /*4660*/  BSYNC B1 ;  /* 0x0000000000017941 */ /* 0x000fea0003800000 */
.L_x_113:
[----:B0----5:R-:W-:Y:S01]  /*4670*/  FMUL R11, R21, R88 ;  /* 0x00000058150b7220 */ /* 0x021fe20000400000 */
[----:B------:R-:W-:Y:S01]  /*4680*/  ISETP.GT.AND P0, PT, R0, RZ, P2 ;  /* 0x000000ff0000720c */ /* 0x000fe20001704270 */
[----:B------:R-:W-:Y:S02]  /*4690*/  BSSY B1, `(.L_x_115) ;  /* 0x0000005000017945 */ /* 0x000fe40003800000 */
[----:B------:R-:W-:-:S05]  /*46a0*/  FFMA R11, R64, R23, R11 ;  /* 0x00000017400b7223 */ /* 0x000fca000000000b */
[----:B------:R0:W-:Y:S05]  /*46b0*/  @P3 STG.E desc[UR52][R6.64+0x140], R11 ;  /* 0x0001400b06003986 */ /* 0x0001ea000c101934 */
[----:B------:R-:W-:Y:S05]  /*46c0*/  @!P0 BRA `(.L_x_116) ;  /* 0x0000000000048947 */ /* 0x000fea0003800000 */
[----:B------:R0:W5:Y:S02]  /*46d0*/  LDG.E.LTC128B R21, desc[UR52][R2.64+0x144] ;  /* 0x0001443402157981 */ /* 0x000164000c1e1920 */
.L_x_116:
[----:B------:R-:W-:Y:S05]  /*46e0*/  BSYNC B1 ;  /* 0x0000000000017941 */ /* 0x000fea0003800000 */
.L_x_115:
[----:B-----5:R-:W-:Y:S01]  /*46f0*/  FMUL R10, R21, R88 ;  /* 0x00000058150a7220 */ /* 0x020fe20000400000 */
[----:B------:R-:W-:Y:S01]  /*4700*/  ISETP.GT.AND P1, PT, R0, 0x8, P1 ;  /* 0x000000080000780c */ /* 0x000fe20000f24270 */
[----:B------:R-:W-:Y:S02]  /*4710*/  BSSY B1, `(.L_x_117) ;  /* 0x0000005000017945 */ /* 0x000fe40003800000 */
[----:B------:R-:W-:-:S05]  /*4720*/  FFMA R65, R65, R23, R10 ;  /* 0x0000001741417223 */ /* 0x000fca000000000a */
[----:B------:R0:W-:Y:S05]  /*4730*/  @P0 STG.E desc[UR52][R6.64+0x144], R65 ;  /* 0x0001444106000986 */ /* 0x0001ea000c101934 */
[----:B------:R-:W-:Y:S05]  /*4740*/  @!P1 BRA `(.L_x_118) ;  /* 0x0000000000049947 */ /* 0x000fea0003800000 */
[----:B------:R0:W5:Y:S02]  /*4750*/  LDG.E.LTC128B R21, desc[UR52][R4.64+0x140] ;  /* 0x0001403404157981 */ /* 0x000164000c1e1920 */
.L_x_118:
[----:B------:R-:W-:Y:S05]  /*4760*/  BSYNC B1 ;  /* 0x0000000000017941 */ /* 0x000fea0003800000 */
.L_x_117:
        /* <DEDUP_REMOVED lines=8> */
.L_x_120:
[----:B------:R-:W-:Y:S05]  /*47f0*/  BSYNC B1 ;  /* 0x0000000000017941 */ /* 0x000fea0003800000 */
.L_x_119:
        /* <DEDUP_REMOVED lines=8> */
.L_x_122:
[----:B------:R-:W-:Y:S05]  /*4880*/  BSYNC B1 ;  /* 0x0000000000017941 */ /* 0x000fea0003800000 */
.L_x_121:
[----:B0----5:R-:W-:Y:S01]  /*4890*/  FMUL R11, R21, R88 ;  /* 0x00000058150b7220 */ /* 0x021fe20000400000 */
[----:B------:R-:W-:Y:S01]  /*48a0*/  ISETP.GT.AND P2, PT, R0, RZ, P1 ;  /* 0x000000ff0000720c */ /* 0x000fe20000f44270 */
[----:B------:R-:W-:Y:S02]  /*48b0*/  BSSY B1, `(.L_x_123) ;  /* 0x0000005000017945 */ /* 0x000fe40003800000 */
[----:B------:R-:W-:-:S05]  /*48c0*/  FFMA R11, R68, R23, R11 ;  /* 0x00000017440b7223 */ /* 0x000fca000000000b */
[----:B------:R0:W-:Y:S05]  /*48d0*/  @P3 STG.E desc[UR52][R6.64+0x160], R11 ;  /* 0x0001600b06003986 */ /* 0x0001ea000c101934 */
[----:B------:R-:W-:Y:S05]  /*48e0*/  @!P2 BRA `(.L_x_124) ;  /* 0x000000000004a947 */ /* 0x000fea0003800000 */
[----:B------:R0:W5:Y:S02]  /*48f0*/  LDG.E.LTC128B R21, desc[UR52][R2.64+0x164] ;  /* 0x0001643402157981 */ /* 0x000164000c1e1920 */
.L_x_124:
[----:B------:R-:W-:Y:S05]  /*4900*/  BSYNC B1 ;  /* 0x0000000000017941 */ /* 0x000fea0003800000 */
.L_x_123:
[----:B-----5:R-:W-:Y:S01]  /*4910*/  FMUL R10, R21, R88 ;  /* 0x00000058150a7220 */ /* 0x020fe20000400000 */
[----:B------:R-:W-:Y:S01]  /*4920*/  ISETP.GT.AND P0, PT, R0, 0x8, P0 ;  /* 0x000000080000780c */ /* 0x000fe20000704270 */
[----:B------:R-:W-:Y:S02]  /*4930*/  BSSY B1, `(.L_x_125) ;  /* 0x0000005000017945 */ /* 0x000fe40003800000 */
[----:B------:R-:W-:-:S05]  /*4940*/  FFMA R69, R69, R23, R10 ;  /* 0x0000001745457223 */ /* 0x000fca000000000a */
[----:B------:R0:W-:Y:S05]  /*4950*/  @P2 STG.E desc[UR52][R6.64+0x164], R69 ;  /* 0x0001644506002986 */ /* 0x0001ea000c101934 */
[----:B------:R-:W-:Y:S05]  /*4960*/  @!P0 BRA `(.L_x_126) ;  /* 0x0000000000048947 */ /* 0x000fea0003800000 */
[----:B------:R0:W5:Y:S02]  /*4970*/  LDG.E.LTC128B R21, desc[UR52][R4.64+0x160] ;  /* 0x0001603404157981 */ /* 0x000164000c1e1920 */
.L_x_126:
[----:B------:R-:W-:Y:S05]  /*4980*/  BSYNC B1 ;  /* 0x0000000000017941 */ /* 0x000fea0003800000 */
.L_x_125:
        /* <DEDUP_REMOVED lines=8> */
.L_x_128:
[----:B------:R-:W-:Y:S05]  /*4a10*/  BSYNC B1 ;  /* 0x0000000000017941 */ /* 0x000fea0003800000 */
.L_x_127:
        /* <DEDUP_REMOVED lines=8> */
.L_x_130:
[----:B------:R-:W-:Y:S05]  /*4aa0*/  BSYNC B1 ;  /* 0x0000000000017941 */ /* 0x000fea0003800000 */
.L_x_129:
[----:B0----5:R-:W-:Y:S01]  /*4ab0*/  FMUL R11, R21, R88 ;  /* 0x00000058150b7220 */ /* 0x021fe20000400000 */
[----:B------:R-:W-:Y:S01]  /*4ac0*/  ISETP.GT.AND P1, PT, R0, RZ, P0 ;  /* 0x000000ff0000720c */ /* 0x000fe20000724270 */
[----:B------:R-:W-:Y:S02]  /*4ad0*/  BSSY B1, `(.L_x_131) ;  /* 0x0000005000017945 */ /* 0x000fe40003800000 */
[----:B------:R-:W-:-:S05]  /*4ae0*/  FFMA R11, R72, R23, R11 ;  /* 0x00000017480b7223 */ /* 0x000fca000000000b */
[----:B------:R0:W-:Y:S05]  /*4af0*/  @P3 STG.E desc[UR52][R6.64+0x180], R11 ;  /* 0x0001800b06003986 */ /* 0x0001ea000c101934 */
[----:B------:R-:W-:Y:S05]  /*4b00*/  @!P1 BRA `(.L_x_132) ;  /* 0x0000000000049947 */ /* 0x000fea0003800000 */
[----:B------:R0:W5:Y:S02]  /*4b10*/  LDG.E.LTC128B R21, desc[UR52][R2.64+0x184] ;  /* 0x0001843402157981 */ /* 0x000164000c1e1920 */
.L_x_132:
[----:B------:R-:W-:Y:S05]  /*4b20*/  BSYNC B1 ;  /* 0x0000000000017941 */ /* 0x000fea0003800000 */
.L_x_131:
[----:B-----5:R-:W-:Y:S01]  /*4b30*/  FMUL R10, R21, R88 ;  /* 0x00000058150a7220 */ /* 0x020fe20000400000 */
[----:B------:R-:W-:Y:S01]  /*4b40*/  ISETP.GT.AND P2, PT, R0, 0x8, P2 ;  /* 0x000000080000780c */ /* 0x000fe20001744270 */
[----:B------:R-:W-:Y:S02]  /*4b50*/  BSSY B1, `(.L_x_133) ;  /* 0x0000005000017945 */ /* 0x000fe40003800000 */
[----:B------:R-:W-:-:S05]  /*4b60*/  FFMA R73, R73, R23, R10 ;  /* 0x0000001749497223 */ /* 0x000fca000000000a */
[----:B------:R0:W-:Y:S05]  /*4b70*/  @P1 STG.E desc[UR52][R6.64+0x184], R73 ;  /* 0x0001844906001986 */ /* 0x0001ea000c101934 */
[----:B------:R-:W-:Y:S05]  /*4b80*/  @!P2 BRA `(.L_x_134) ;  /* 0x000000000004a947 */ /* 0x000fea0003800000 */
[----:B------:R0:W5:Y:S02]  /*4b90*/  LDG.E.LTC128B R21, desc[UR52][R4.64+0x180] ;  /* 0x0001803404157981 */ /* 0x000164000c1e1920 */
.L_x_134:
[----:B------:R-:W-:Y:S05]  /*4ba0*/  BSYNC B1 ;  /* 0x0000000000017941 */ /* 0x000fea0003800000 */
.L_x_133:
        /* <DEDUP_REMOVED lines=8> */
.L_x_136:
[----:B------:R-:W-:Y:S05]  /*4c30*/  BSYNC B1 ;  /* 0x0000000000017941 */ /* 0x000fea0003800000 */
.L_x_135:
        /* <DEDUP_REMOVED lines=8> */
.L_x_138:
[----:B------:R-:W-:Y:S05]  /*4cc0*/  BSYNC B1 ;  /* 0x0000000000017941 */ /* 0x000fea0003800000 */
.L_x_137:
[----:B0----5:R-:W-:Y:S01]  /*4cd0*/  FMUL R11, R21, R88 ;  /* 0x00000058150b7220 */ /* 0x021fe20000400000 */
[----:B------:R-:W-:Y:S01]  /*4ce0*/  ISETP.GT.AND P0, PT, R0, RZ, P2 ;  /* 0x000000ff0000720c */ /* 0x000fe20001704270 */
[----:B------:R-:W-:Y:S02]  /*4cf0*/  BSSY B1, `(.L_x_139) ;  /* 0x0000005000017945 */ /* 0x000fe40003800000 */
[----:B------:R-:W-:-:S05]  /*4d00*/  FFMA R11, R76, R23, R11 ;  /* 0x000000174c0b7223 */ /* 0x000fca000000000b */
[----:B------:R0:W-:Y:S05]  /*4d10*/  @P3 STG.E desc[UR52][R6.64+0x1a0], R11 ;  /* 0x0001a00b06003986 */ /* 0x0001ea000c101934 */
[----:B------:R-:W-:Y:S05]  /*4d20*/  @!P0 BRA `(.L_x_140) ;  /* 0x0000000000048947 */ /* 0x000fea0003800000 */
[----:B------:R0:W5:Y:S02]  /*4d30*/  LDG.E.LTC128B R21, desc[UR52][R2.64+0x1a4] ;  /* 0x0001a43402157981 */ /* 0x000164000c1e1920 */
.L_x_140:
[----:B------:R-:W-:Y:S05]  /*4d40*/  BSYNC B1 ;  /* 0x0000000000017941 */ /* 0x000fea0003800000 */
.L_x_139:
[----:B-----5:R-:W-:Y:S01]  /*4d50*/  FMUL R10, R21, R88 ;  /* 0x00000058150a7220 */ /* 0x020fe20000400000 */
[----:B------:R-:W-:Y:S01]  /*4d60*/  ISETP.GT.AND P1, PT, R0, 0x8, P1 ;  /* 0x000000080000780c */ /* 0x000fe20000f24270 */
[----:B------:R-:W-:Y:S02]  /*4d70*/  BSSY B1, `(.L_x_141) ;  /* 0x0000005000017945 */ /* 0x000fe40003800000 */
[----:B------:R-:W-:-:S05]  /*4d80*/  FFMA R77, R77, R23, R10 ;  /* 0x000000174d4d7223 */ /* 0x000fca000000000a */
[----:B------:R0:W-:Y:S05]  /*4d90*/  @P0 STG.E desc[UR52][R6.64+0x1a4], R77 ;  /* 0x0001a44d06000986 */ /* 0x0001ea000c101934 */
[----:B------:R-:W-:Y:S05]  /*4da0*/  @!P1 BRA `(.L_x_142) ;  /* 0x0000000000049947 */ /* 0x000fea0003800000 */
[----:B------:R0:W5:Y:S02]  /*4db0*/  LDG.E.LTC128B R21, desc[UR52][R4.64+0x1a0] ;  /* 0x0001a03404157981 */ /* 0x000164000c1e1920 */
.L_x_142:
[----:B------:R-:W-:Y:S05]  /*4dc0*/  BSYNC B1 ;  /* 0x0000000000017941 */ /* 0x000fea0003800000 */
.L_x_141:
        /* <DEDUP_REMOVED lines=8> */
.L_x_144:
[----:B------:R-:W-:Y:S05]  /*4e50*/  BSYNC B1 ;  /* 0x0000000000017941 */ /* 0x000fea0003800000 */
.L_x_143:
        /* <DEDUP_REMOVED lines=8> */
.L_x_146:
[----:B------:R-:W-:Y:S05]  /*4ee0*/  BSYNC B1 ;  /* 0x0000000000017941 */ /* 0x000fea0003800000 */
.L_x_145:
[----:B0----5:R-:W-:Y:S01]  /*4ef0*/  FMUL R11, R21, R88 ;  /* 0x00000058150b7220 */ /* 0x021fe20000400000 */
[----:B------:R-:W-:Y:S01]  /*4f00*/  ISETP.GT.AND P2, PT, R0, RZ, P1 ;  /* 0x000000ff0000720c */ /* 0x000fe20000f44270 */
[----:B------:R-:W-:Y:S02]  /*4f10*/  BSSY B1, `(.L_x_147) ;  /* 0x0000005000017945 */ /* 0x000fe40003800000 */
[----:B------:R-:W-:-:S05]  /*4f20*/  FFMA R11, R80, R23, R11 ;  /* 0x00000017500b7223 */ /* 0x000fca000000000b */
[----:B------:R0:W-:Y:S05]  /*4f30*/  @P3 STG.E desc[UR52][R6.64+0x1c0], R11 ;  /* 0x0001c00b06003986 */ /* 0x0001ea000c101934 */
[----:B------:R-:W-:Y:S05]  /*4f40*/  @!P2 BRA `(.L_x_148) ;  /* 0x000000000004a947 */ /* 0x000fea0003800000 */
[----:B------:R0:W5:Y:S02]  /*4f50*/  LDG.E.LTC128B R21, desc[UR52][R2.64+0x1c4] ;  /* 0x0001c43402157981 */ /* 0x000164000c1e1920 */
.L_x_148:
[----:B------:R-:W-:Y:S05]  /*4f60*/  BSYNC B1 ;  /* 0x0000000000017941 */ /* 0x000fea0003800000 */
.L_x_147:
[----:B-----5:R-:W-:Y:S01]  /*4f70*/  FMUL R10, R21, R88 ;  /* 0x00000058150a7220 */ /* 0x020fe20000400000 */
[----:B------:R-:W-:Y:S01]  /*4f80*/  ISETP.GT.AND P0, PT, R0, 0x8, P0 ;  /* 0x000000080000780c */ /* 0x000fe20000704270 */
[----:B------:R-:W-:Y:S02]  /*4f90*/  BSSY B1, `(.L_x_149) ;  /* 0x0000005000017945 */ /* 0x000fe40003800000 */
[----:B------:R-:W-:-:S05]  /*4fa0*/  FFMA R81, R81, R23, R10 ;  /* 0x0000001751517223 */ /* 0x000fca000000000a */
[----:B------:R0:W-:Y:S05]  /*4fb0*/  @P2 STG.E desc[UR52][R6.64+0x1c4], R81 ;  /* 0x0001c45106002986 */ /* 0x0001ea000c101934 */
[----:B------:R-:W-:Y:S05]  /*4fc0*/  @!P0 BRA `(.L_x_150) ;  /* 0x0000000000048947 */ /* 0x000fea0003800000 */
[----:B------:R0:W5:Y:S02]  /*4fd0*/  LDG.E.LTC128B R21, desc[UR52][R4.64+0x1c0] ;  /* 0x0001c03404157981 */ /* 0x000164000c1e1920 */
.L_x_150:
[----:B------:R-:W-:Y:S05]  /*4fe0*/  BSYNC B1 ;  /* 0x0000000000017941 */ /* 0x000fea0003800000 */
.L_x_149:
        /* <DEDUP_REMOVED lines=8> */
.L_x_152:
[----:B------:R-:W-:Y:S05]  /*5070*/  BSYNC B1 ;  /* 0x0000000000017941 */ /* 0x000fea0003800000 */
.L_x_151:
        /* <DEDUP_REMOVED lines=8> */
.L_x_154:
[----:B------:R-:W-:Y:S05]  /*5100*/  BSYNC B1 ;  /* 0x0000000000017941 */ /* 0x000fea0003800000 */
.L_x_153:
[----:B0----5:R-:W-:Y:S01]  /*5110*/  FMUL R11, R21, R88 ;  /* 0x00000058150b7220 */ /* 0x021fe20000400000 */
[----:B------:R-:W-:Y:S01]  /*5120*/  ISETP.GT.AND P1, PT, R0, RZ, P0 ;  /* 0x000000ff0000720c */ /* 0x000fe20000724270 */
[----:B------:R-:W-:Y:S02]  /*5130*/  BSSY B1, `(.L_x_155) ;  /* 0x0000005000017945 */ /* 0x000fe40003800000 */
[----:B------:R-:W-:-:S05]  /*5140*/  FFMA R11, R84, R23, R11 ;  /* 0x00000017540b7223 */ /* 0x000fca000000000b */
[----:B------:R0:W-:Y:S05]  /*5150*/  @P3 STG.E desc[UR52][R6.64+0x1e0], R11 ;  /* 0x0001e00b06003986 */ /* 0x0001ea000c101934 */
[----:B------:R-:W-:Y:S05]  /*5160*/  @!P1 BRA `(.L_x_156) ;  /* 0x0000000000049947 */ /* 0x000fea0003800000 */
[----:B------:R0:W5:Y:S02]  /*5170*/  LDG.E.LTC128B R21, desc[UR52][R2.64+0x1e4] ;  /* 0x0001e43402157981 */ /* 0x000164000c1e1920 */
.L_x_156:
[----:B------:R-:W-:Y:S05]  /*5180*/  BSYNC B1 ;  /* 0x0000000000017941 */ /* 0x000fea0003800000 */
.L_x_155:
[----:B0---45:R-:W-:Y:S01]  /*5190*/  FMUL R2, R21, R88 ;  /* 0x0000005815027220 */ /* 0x031fe20000400000 */
[----:B------:R-:W-:Y:S01]  /*51a0*/  ISETP.GT.AND P2, PT, R0, 0x8, P2 ;  /* 0x000000080000780c */ /* 0x000fe20001744270 */
[----:B------:R-:W-:Y:S02]  /*51b0*/  BSSY B1, `(.L_x_157) ;  /* 0x0000005000017945 */ /* 0x000fe40003800000 */
[----:B------:R-:W-:-:S05]  /*51c0*/  FFMA R85, R85, R23, R2 ;  /* 0x0000001755557223 */ /* 0x000fca0000000002 */
[----:B------:R0:W-:Y:S05]  /*51d0*/  @P1 STG.E desc[UR52][R6.64+0x1e4], R85 ;  /* 0x0001e45506001986 */ /* 0x0001ea000c101934 */
[----:B------:R-:W-:Y:S05]  /*51e0*/  @!P2 BRA `(.L_x_158) ;  /* 0x000000000004a947 */ /* 0x000fea0003800000 */
[----:B------:R4:W5:Y:S02]  /*51f0*/  LDG.E.LTC128B R21, desc[UR52][R4.64+0x1e0] ;  /* 0x0001e03404157981 */ /* 0x000964000c1e1920 */
.L_x_158:
[----:B------:R-:W-:Y:S05]  /*5200*/  BSYNC B1 ;  /* 0x0000000000017941 */ /* 0x000fea0003800000 */
.L_x_157:
[----:B-----5:R-:W-:Y:S01]  /*5210*/  FMUL R3, R21, R88 ;  /* 0x0000005815037220 */ /* 0x020fe20000400000 */
[----:B------:R-:W-:Y:S01]  /*5220*/  @P2 IMAD.MOV.U32 R2, RZ, RZ, R8 ;  /* 0x000000ffff022224 */ /* 0x000fe200078e0008 */
[----:B------:R-:W-:Y:S01]  /*5230*/  ISETP.GT.AND P0, PT, R0, 0x8, P0 ;  /* 0x000000080000780c */ /* 0x000fe20000704270 */
[----:B------:R-:W-:Y:S01]  /*5240*/  BSSY B1, `(.L_x_159) ;  /* 0x0000006000017945 */ /* 0x000fe20003800000 */
[----:B01----:R-:W-:Y:S01]  /*5250*/  FFMA R7, R86, R23, R3 ;  /* 0x0000001756077223 */ /* 0x003fe20000000003 */
[----:B------:R-:W-:-:S05]  /*5260*/  @P2 IMAD.MOV.U32 R3, RZ, RZ, R9 ;  /* 0x000000ffff032224 */ /* 0x000fca00078e0009 */
[----:B------:R0:W-:Y:S05]  /*5270*/  @P2 STG.E desc[UR52][R2.64+0x1e0], R7 ;  /* 0x0001e00702002986 */ /* 0x0001ea000c101934 */
[----:B------:R-:W-:Y:S05]  /*5280*/  @!P0 BRA `(.L_x_160) ;  /* 0x0000000000048947 */ /* 0x000fea0003800000 */
[----:B------:R1:W5:Y:S02]  /*5290*/  LDG.E.LTC128B R21, desc[UR52][R4.64+0x1e4] ;  /* 0x0001e43404157981 */ /* 0x000364000c1e1920 */
.L_x_160:
[----:B------:R-:W-:Y:S05]  /*52a0*/  BSYNC B1 ;  /* 0x0000000000017941 */ /* 0x000fea0003800000 */
.L_x_159:
[----:B-----5:R-:W-:-:S04]  /*52b0*/  FMUL R0, R21, R88 ;  /* 0x0000005815007220 */ /* 0x020fc80000400000 */
[----:B------:R-:W-:Y:S01]  /*52c0*/  FFMA R87, R87, R23, R0 ;  /* 0x0000001757577223 */ /* 0x000fe20000000000 */
[----:B------:R-:W-:Y:S06]  /*52d0*/  @!P0 BRA `(.L_x_161) ;  /* 0x0000000c00a08947 */ /* 0x000fec0003800000 */
[----:B------:R0:W-:Y:S01]  /*52e0*/  STG.E desc[UR52][R8.64+0x1e4], R87 ;  /* 0x0001e45708007986 */ /* 0x0001e2000c101934 */
[----:B------:R-:W-:Y:S05]  /*52f0*/  BRA `(.L_x_161) ;  /* 0x0000000c00987947 */ /* 0x000fea0003800000 */
.L_x_36:
[----:B------:R-:W-:Y:S01]  /*5300*/  ULDC.64 UR4, c[0x0][0x5c0] ;  /* 0x0001700000047ab9 */ /* 0x000fe20000000a00 */
[----:B------:R-:W-:Y:S01]  /*5310*/  ISETP.GT.AND P0, PT, R18, 0x1, PT ;  /* 0x000000011200780c */ /* 0x000fe20003f04270 */
[-C--:B------:R-:W-:Y:S01]  /*5320*/  FMUL R25, R25, R23.reuse ;  /* 0x0000001719197220 */ /* 0x080fe20000400000 */
[----:B------:R-:W-:Y:S01]  /*5330*/  LEA R2, P4, R102, UR4, 0x2 ;  /* 0x0000000466027c11 */ /* 0x000fe2000f8810ff */
[-C--:B------:R-:W-:Y:S01]  /*5340*/  FMUL R27, R27, R23.reuse ;  /* 0x000000171b1b7220 */ /* 0x080fe20000400000 */
[----:B------:R-:W-:Y:S01]  /*5350*/  ISETP.GT.AND P2, PT, R0, RZ, P0 ;  /* 0x000000ff0000720c */ /* 0x000fe20000744270 */
[-C--:B------:R-:W-:Y:S01]  /*5360*/  FMUL R9, R28, R23.reuse ;  /* 0x000000171c097220 */ /* 0x080fe20000400000 */
[----:B------:R-:W-:Y:S01]  /*5370*/  LEA.HI.X R3, R102, UR5, R7, 0x2, P4 ;  /* 0x0000000566037c11 */ /* 0x000fe2000a0f1407 */
[-C--:B------:R-:W-:Y:S01]  /*5380*/  FMUL R7, R24, R23.reuse ;  /* 0x0000001718077220 */ /* 0x080fe20000400000 */
[----:B------:R-:W-:Y:S01]  /*5390*/  ISETP.GT.AND P3, PT, R0, 0x8, P3 ;  /* 0x000000080000780c */ /* 0x000fe20001f64270 */
[-C--:B------:R-:W-:Y:S01]  /*53a0*/  FMUL R29, R29, R23.reuse ;  /* 0x000000171d1d7220 */ /* 0x080fe20000400000 */
[----:B------:R-:W-:Y:S01]  /*53b0*/  SHF.L.U64.HI R5, R94, 0x2, R89 ;  /* 0x000000025e057819 */ /* 0x000fe20000010259 */
[-C--:B------:R-:W-:Y:S01]  /*53c0*/  FMUL R31, R31, R23.reuse ;  /* 0x000000171f1f7220 */ /* 0x080fe20000400000 */
[----:B------:R0:W-:Y:S01]  /*53d0*/  @P1 STG.E desc[UR52][R2.64], R7 ;  /* 0x0000000702001986 */ /* 0x0001e2000c101934 */
[----:B------:R-:W-:Y:S01]  /*53e0*/  ISETP.GT.AND P0, PT, R0, 0x8, P0 ;  /* 0x000000080000780c */ /* 0x000fe20000704270 */
[-C--:B------:R-:W-:Y:S01]  /*53f0*/  FMUL R33, R33, R23.reuse ;  /* 0x0000001721217220 */ /* 0x080fe20000400000 */
[----:B------:R-:W-:Y:S01]  /*5400*/  LEA R4, P1, R94, R2, 0x2 ;  /* 0x000000025e047211 */ /* 0x000fe200078210ff */
[-C--:B------:R-:W-:Y:S01]  /*5410*/  FMUL R35, R35, R23.reuse ;  /* 0x0000001723237220 */ /* 0x080fe20000400000 */
[C---:B------:R-:W-:Y:S01]  /*5420*/  ISETP.GT.AND P5, PT, R18.reuse, 0x8, PT ;  /* 0x000000081200780c */ /* 0x040fe20003fa4270 */
[----:B------:R-:W-:Y:S01]  /*5430*/  @P2 STG.E desc[UR52][R2.64+0x4], R25 ;  /* 0x0000041902002986 */ /* 0x000fe2000c101934 */
[----:B------:R-:W-:Y:S01]  /*5440*/  ISETP.GT.AND P4, PT, R18, 0x9, PT ;  /* 0x000000091200780c */ /* 0x000fe20003f84270 */
[----:B------:R-:W-:Y:S01]  /*5450*/  IMAD.X R5, R5, 0x1, R3, P1 ;  /* 0x0000000105057824 */ /* 0x000fe200008e0603 */
[C---:B------:R-:W-:Y:S01]  /*5460*/  ISETP.GT.AND P2, PT, R0.reuse, RZ, P5 ;  /* 0x000000ff0000720c */ /* 0x040fe20002f44270 */
[-C--:B------:R-:W-:Y:S01]  /*5470*/  FMUL R37, R37, R23.reuse ;  /* 0x0000001725257220 */ /* 0x080fe20000400000 */
[----:B------:R-:W-:Y:S01]  /*5480*/  ISETP.GT.AND P1, PT, R0, RZ, P4 ;  /* 0x000000ff0000720c */ /* 0x000fe20002724270 */
[-C--:B0-----:R-:W-:Y:S01]  /*5490*/  FMUL R7, R26, R23.reuse ;  /* 0x000000171a077220 */ /* 0x081fe20000400000 */
[----:B------:R-:W-:Y:S01]  /*54a0*/  ISETP.GT.AND P4, PT, R0, 0x8, P4 ;  /* 0x000000080000780c */ /* 0x000fe20002784270 */
[-C--:B------:R-:W-:Y:S01]  /*54b0*/  FMUL R39, R39, R23.reuse ;  /* 0x0000001727277220 */ /* 0x080fe20000400000 */
[-C--:B------:R-:W-:Y:S01]  /*54c0*/  FMUL R41, R41, R23.reuse ;  /* 0x0000001729297220 */ /* 0x080fe20000400000 */
[-C--:B------:R-:W-:Y:S01]  /*54d0*/  FMUL R43, R43, R23.reuse ;  /* 0x000000172b2b7220 */ /* 0x080fe20000400000 */
[----:B------:R0:W-:Y:S01]  /*54e0*/  @P3 STG.E desc[UR52][R4.64], R7 ;  /* 0x0000000704003986 */ /* 0x0001e2000c101934 */
[----:B------:R-:W-:Y:S01]  /*54f0*/  ISETP.GT.AND P3, PT, R18, 0x11, PT ;  /* 0x000000111200780c */ /* 0x000fe20003f64270 */
[-C--:B------:R-:W-:Y:S01]  /*5500*/  FMUL R45, R45, R23.reuse ;  /* 0x000000172d2d7220 */ /* 0x080fe20000400000 */
[-C--:B------:R-:W-:Y:S01]  /*5510*/  FMUL R47, R47, R23.reuse ;  /* 0x000000172f2f7220 */ /* 0x080fe20000400000 */
[----:B------:R-:W-:Y:S01]  /*5520*/  @P0 STG.E desc[UR52][R4.64+0x4], R27 ;  /* 0x0000041b04000986 */ /* 0x000fe2000c101934 */
[----:B------:R-:W-:Y:S01]  /*5530*/  ISETP.GT.AND P0, PT, R0, 0x8, P5 ;  /* 0x000000080000780c */ /* 0x000fe20002f04270 */
[-C--:B------:R-:W-:Y:S01]  /*5540*/  FMUL R49, R49, R23.reuse ;  /* 0x0000001731317220 */ /* 0x080fe20000400000 */
[----:B------:R-:W-:Y:S01]  /*5550*/  ISETP.GT.AND P5, PT, R18, 0x10, PT ;  /* 0x000000101200780c */ /* 0x000fe20003fa4270 */
[----:B------:R1:W-:Y:S01]  /*5560*/  @P2 STG.E desc[UR52][R2.64+0x20], R9 ;  /* 0x0000200902002986 */ /* 0x0003e2000c101934 */
[-C--:B------:R-:W-:Y:S01]  /*5570*/  FMUL R51, R51, R23.reuse ;  /* 0x0000001733337220 */ /* 0x080fe20000400000 */
[-C--:B------:R-:W-:Y:S01]  /*5580*/  FMUL R53, R53, R23.reuse ;  /* 0x0000001735357220 */ /* 0x080fe20000400000 */
[C---:B------:R-:W-:Y:S01]  /*5590*/  ISETP.GT.AND P2, PT, R0.reuse, RZ, P5 ;  /* 0x000000ff0000720c */ /* 0x040fe20002f44270 */
[----:B------:R-:W-:Y:S01]  /*55a0*/  @P1 STG.E desc[UR52][R2.64+0x24], R29 ;  /* 0x0000241d02001986 */ /* 0x000fe2000c101934 */
[----:B------:R-:W-:Y:S01]  /*55b0*/  ISETP.GT.AND P1, PT, R0, RZ, P3 ;  /* 0x000000ff0000720c */ /* 0x000fe20001f24270 */
[-C--:B0-----:R-:W-:Y:S01]  /*55c0*/  FMUL R7, R30, R23.reuse ;  /* 0x000000171e077220 */ /* 0x081fe20000400000 */
[----:B------:R-:W-:Y:S01]  /*55d0*/  ISETP.GT.AND P3, PT, R0, 0x8, P3 ;  /* 0x000000080000780c */ /* 0x000fe20001f64270 */
[-C--:B------:R-:W-:Y:S01]  /*55e0*/  FMUL R55, R55, R23.reuse ;  /* 0x0000001737377220 */ /* 0x080fe20000400000 */
[-C--:B------:R-:W-:Y:S01]  /*55f0*/  FMUL R57, R57, R23.reuse ;  /* 0x0000001739397220 */ /* 0x080fe20000400000 */
[-C--:B------:R-:W-:Y:S01]  /*5600*/  FMUL R59, R59, R23.reuse ;  /* 0x000000173b3b7220 */ /* 0x080fe20000400000 */
[----:B------:R0:W-:Y:S01]  /*5610*/  @P0 STG.E desc[UR52][R4.64+0x20], R7 ;  /* 0x0000200704000986 */ /* 0x0001e2000c101934 */
[-C--:B-1----:R-:W-:Y:S01]  /*5620*/  FMUL R9, R32, R23.reuse ;  /* 0x0000001720097220 */ /* 0x082fe20000400000 */
[----:B------:R-:W-:Y:S01]  /*5630*/  ISETP.GT.AND P0, PT, R0, 0x8, P5 ;  /* 0x000000080000780c */ /* 0x000fe20002f04270 */
[-C--:B------:R-:W-:Y:S01]  /*5640*/  FMUL R61, R61, R23.reuse ;  /* 0x000000173d3d7220 */ /* 0x080fe20000400000 */
[----:B------:R-:W-:Y:S01]  /*5650*/  @P4 STG.E desc[UR52][R4.64+0x24], R31 ;  /* 0x0000241f04004986 */ /* 0x000fe2000c101934 */
[C---:B------:R-:W-:Y:S01]  /*5660*/  ISETP.GT.AND P5, PT, R18.reuse, 0x18, PT ;  /* 0x000000181200780c */ /* 0x040fe20003fa4270 */
[-C--:B------:R-:W-:Y:S01]  /*5670*/  FMUL R63, R63, R23.reuse ;  /* 0x000000173f3f7220 */ /* 0x080fe20000400000 */
[----:B------:R-:W-:Y:S01]  /*5680*/  ISETP.GT.AND P4, PT, R18, 0x19, PT ;  /* 0x000000191200780c */ /* 0x000fe20003f84270 */
[----:B------:R1:W-:Y:S01]  /*5690*/  @P2 STG.E desc[UR52][R2.64+0x40], R9 ;  /* 0x0000400902002986 */ /* 0x0003e2000c101934 */
[C---:B------:R-:W-:Y:S01]  /*56a0*/  ISETP.GT.AND P2, PT, R0.reuse, RZ, P5 ;  /* 0x000000ff0000720c */ /* 0x040fe20002f44270 */
[-C--:B------:R-:W-:Y:S01]  /*56b0*/  FMUL R65, R65, R23.reuse ;  /* 0x0000001741417220 */ /* 0x080fe20000400000 */
[-C--:B------:R-:W-:Y:S01]  /*56c0*/  FMUL R67, R67, R23.reuse ;  /* 0x0000001743437220 */ /* 0x080fe20000400000 */
        /* <DEDUP_REMOVED lines=29> */
[----:B------:R-:W-:Y:S01]  /*58a0*/  FMUL R87, R87, R23 ;  /* 0x0000001757577220 */ /* 0x000fe20000400000 */
[----:B------:R-:W-:Y:S01]  /*58b0*/  @P4 STG.E desc[UR52][R4.64+0x64], R39 ;  /* 0x0000642704004986 */ /* 0x000fe2000c101934 */
[----:B------:R-:W-:-:S02]  /*58c0*/  ISETP.GT.AND P5, PT, R18, 0x28, PT ;  /* 0x000000281200780c */ /* 0x000fc40003fa4270 */
[----:B------:R-:W-:Y:S01]  /*58d0*/  ISETP.GT.AND P4, PT, R18, 0x29, PT ;  /* 0x000000291200780c */ /* 0x000fe20003f84270 */
[----:B------:R1:W-:Y:S01]  /*58e0*/  @P2 STG.E desc[UR52][R2.64+0x80], R9 ;  /* 0x0000800902002986 */ /* 0x0003e2000c101934 */
[----:B------:R-:W-:-:S03]  /*58f0*/  ISETP.GT.AND P2, PT, R0, RZ, P5 ;  /* 0x000000ff0000720c */ /* 0x000fc60002f44270 */
[----:B------:R-:W-:Y:S01]  /*5900*/  @P1 STG.E desc[UR52][R2.64+0x84], R41 ;  /* 0x0000842902001986 */ /* 0x000fe2000c101934 */
[----:B------:R-:W-:Y:S01]  /*5910*/  ISETP.GT.AND P1, PT, R0, RZ, P4 ;  /* 0x000000ff0000720c */ /* 0x000fe20002724270 */
[----:B0-----:R-:W-:Y:S01]  /*5920*/  FMUL R7, R42, R23 ;  /* 0x000000172a077220 */ /* 0x001fe20000400000 */
[----:B------:R-:W-:-:S04]  /*5930*/  ISETP.GT.AND P4, PT, R0, 0x8, P4 ;  /* 0x000000080000780c */ /* 0x000fc80002784270 */
[----:B------:R0:W-:Y:S01]  /*5940*/  @P0 STG.E desc[UR52][R4.64+0x80], R7 ;  /* 0x0000800704000986 */ /* 0x0001e2000c101934 */
[----:B-1----:R-:W-:Y:S01]  /*5950*/  FMUL R9, R44, R23 ;  /* 0x000000172c097220 */ /* 0x002fe20000400000 */
[----:B------:R-:W-:Y:S02]  /*5960*/  ISETP.GT.AND P0, PT, R0, 0x8, P5 ;  /* 0x000000080000780c */ /* 0x000fe40002f04270 */
[----:B------:R-:W-:Y:S01]  /*5970*/  @P3 STG.E desc[UR52][R4.64+0x84], R43 ;  /* 0x0000842b04003986 */ /* 0x000fe2000c101934 */
[C---:B------:R-:W-:Y:S02]  /*5980*/  ISETP.GT.AND P5, PT, R18.reuse, 0x30, PT ;  /* 0x000000301200780c */ /* 0x040fe40003fa4270 */
        /* <DEDUP_REMOVED lines=23> */
[----:B------:R-:W-:-:S03]  /*5b00*/  ISETP.GT.AND P5, PT, R18, 0x40, PT ;  /* 0x000000401200780c */ /* 0x000fc60003fa4270 */
[----:B------:R1:W-:Y:S01]  /*5b10*/  @P2 STG.E desc[UR52][R2.64+0xe0], R9 ;  /* 0x0000e00902002986 */ /* 0x0003e2000c101934 */
[----:B------:R-:W-:-:S03]  /*5b20*/  ISETP.GT.AND P3, PT, R0, RZ, P5 ;  /* 0x000000ff0000720c */ /* 0x000fc60002f64270 */
[----:B------:R-:W-:Y:S01]  /*5b30*/  @P1 STG.E desc[UR52][R2.64+0xe4], R53 ;  /* 0x0000e43502001986 */ /* 0x000fe2000c101934 */
[----:B------:R-:W-:Y:S01]  /*5b40*/  ISETP.GT.AND P1, PT, R18, 0x41, PT ;  /* 0x000000411200780c */ /* 0x000fe20003f24270 */
[----:B0-----:R-:W-:-:S03]  /*5b50*/  FMUL R7, R54, R23 ;  /* 0x0000001736077220 */ /* 0x001fc60000400000 */
[----:B------:R-:W-:Y:S02]  /*5b60*/  ISETP.GT.AND P2, PT, R0, RZ, P1 ;  /* 0x000000ff0000720c */ /* 0x000fe40000f44270 */
[----:B------:R0:W-:Y:S01]  /*5b70*/  @P0 STG.E desc[UR52][R4.64+0xe0], R7 ;  /* 0x0000e00704000986 */ /* 0x0001e2000c101934 */
[-C--:B-1----:R-:W-:Y:S01]  /*5b80*/  FMUL R9, R56, R23.reuse ;  /* 0x0000001738097220 */ /* 0x082fe20000400000 */
[C---:B------:R-:W-:Y:S02]  /*5b90*/  ISETP.GT.AND P0, PT, R0.reuse, 0x8, P5 ;  /* 0x000000080000780c */ /* 0x040fe40002f04270 */
[----:B------:R-:W-:Y:S01]  /*5ba0*/  @P4 STG.E desc[UR52][R4.64+0xe4], R55 ;  /* 0x0000e43704004986 */ /* 0x000fe2000c101934 */
[----:B------:R-:W-:Y:S02]  /*5bb0*/  ISETP.GT.AND P1, PT, R0, 0x8, P1 ;  /* 0x000000080000780c */ /* 0x000fe40000f24270 */
[----:B------:R-:W-:Y:S01]  /*5bc0*/  ISETP.GT.AND P5, PT, R18, 0x48, PT ;  /* 0x000000481200780c */ /* 0x000fe20003fa4270 */
[----:B------:R1:W-:Y:S03]  /*5bd0*/  @P3 STG.E desc[UR52][R2.64+0x100], R9 ;  /* 0x0001000902003986 */ /* 0x0003e6000c101934 */
[----:B------:R-:W-:Y:S01]  /*5be0*/  ISETP.GT.AND P4, PT, R0, RZ, P5 ;  /* 0x000000ff0000720c */ /* 0x000fe20002f84270 */
[----:B------:R-:W-:Y:S01]  /*5bf0*/  @P2 STG.E desc[UR52][R2.64+0x104], R57 ;  /* 0x0001043902002986 */ /* 0x000fe2000c101934 */
[----:B------:R-:W-:Y:S01]  /*5c00*/  ISETP.GT.AND P2, PT, R18, 0x49, PT ;  /* 0x000000491200780c */ /* 0x000fe20003f44270 */
[----:B0-----:R-:W-:-:S03]  /*5c10*/  FMUL R7, R58, R23 ;  /* 0x000000173a077220 */ /* 0x001fc60000400000 */
[----:B------:R-:W-:Y:S02]  /*5c20*/  ISETP.GT.AND P3, PT, R0, RZ, P2 ;  /* 0x000000ff0000720c */ /* 0x000fe40001764270 */
[----:B------:R0:W-:Y:S01]  /*5c30*/  @P0 STG.E desc[UR52][R4.64+0x100], R7 ;  /* 0x0001000704000986 */ /* 0x0001e2000c101934 */
[----:B-1----:R-:W-:Y:S01]  /*5c40*/  FMUL R9, R60, R23 ;  /* 0x000000173c097220 */ /* 0x002fe20000400000 */
[C---:B------:R-:W-:Y:S02]  /*5c50*/  ISETP.GT.AND P2, PT, R0.reuse, 0x8, P2 ;  /* 0x000000080000780c */ /* 0x040fe40001744270 */
[----:B------:R-:W-:Y:S01]  /*5c60*/  @P1 STG.E desc[UR52][R4.64+0x104], R59 ;  /* 0x0001043b04001986 */ /* 0x000fe2000c101934 */
[----:B------:R-:W-:Y:S02]  /*5c70*/  ISETP.GT.AND P1, PT, R0, 0x8, P5 ;  /* 0x000000080000780c */ /* 0x000fe40002f24270 */
[C---:B------:R-:W-:Y:S01]  /*5c80*/  ISETP.GT.AND P5, PT, R18.reuse, 0x50, PT ;  /* 0x000000501200780c */ /* 0x040fe20003fa4270 */
[----:B------:R1:W-:Y:S01]  /*5c90*/  @P4 STG.E desc[UR52][R2.64+0x120], R9 ;  /* 0x0001200902004986 */ /* 0x0003e2000c101934 */
[----:B------:R-:W-:-:S03]  /*5ca0*/  ISETP.GT.AND P0, PT, R18, 0x51, PT ;  /* 0x000000511200780c */ /* 0x000fc60003f04270 */
[----:B------:R-:W-:Y:S01]  /*5cb0*/  @P3 STG.E desc[UR52][R2.64+0x124], R61 ;  /* 0x0001243d02003986 */ /* 0x000fe2000c101934 */
[----:B------:R-:W-:Y:S01]  /*5cc0*/  ISETP.GT.AND P3, PT, R0, RZ, P5 ;  /* 0x000000ff0000720c */ /* 0x000fe20002f64270 */
[-C--:B0-----:R-:W-:Y:S01]  /*5cd0*/  FMUL R7, R62, R23.reuse ;  /* 0x000000173e077220 */ /* 0x081fe20000400000 */
[C---:B------:R-:W-:Y:S02]  /*5ce0*/  ISETP.GT.AND P4, PT, R0.reuse, RZ, P0 ;  /* 0x000000ff0000720c */ /* 0x040fe40000784270 */
[----:B------:R-:W-:Y:S02]  /*5cf0*/  ISETP.GT.AND P0, PT, R0, 0x8, P0 ;  /* 0x000000080000780c */ /* 0x000fe40000704270 */
[----:B------:R0:W-:Y:S01]  /*5d00*/  @P1 STG.E desc[UR52][R4.64+0x120], R7 ;  /* 0x0001200704001986 */ /* 0x0001e2000c101934 */
[----:B-1----:R-:W-:Y:S01]  /*5d10*/  FMUL R9, R64, R23 ;  /* 0x0000001740097220 */ /* 0x002fe20000400000 */
[----:B------:R-:W-:Y:S02]  /*5d20*/  ISETP.GT.AND P1, PT, R0, 0x8, P5 ;  /* 0x000000080000780c */ /* 0x000fe40002f24270 */
[----:B------:R-:W-:Y:S01]  /*5d30*/  @P2 STG.E desc[UR52][R4.64+0x124], R63 ;  /* 0x0001243f04002986 */ /* 0x000fe2000c101934 */
[----:B------:R-:W-:-:S03]  /*5d40*/  ISETP.GT.AND P2, PT, R18, 0x58, PT ;  /* 0x000000581200780c */ /* 0x000fc60003f44270 */
[----:B------:R1:W-:Y:S01]  /*5d50*/  @P3 STG.E desc[UR52][R2.64+0x140], R9 ;  /* 0x0001400902003986 */ /* 0x0003e2000c101934 */
[----:B------:R-:W-:Y:S02]  /*5d60*/  ISETP.GT.AND P3, PT, R18, 0x59, PT ;  /* 0x000000591200780c */ /* 0x000fe40003f64270 */
[C---:B------:R-:W-:Y:S01]  /*5d70*/  ISETP.GT.AND P5, PT, R0.reuse, RZ, P2 ;  /* 0x000000ff0000720c */ /* 0x040fe200017a4270 */
[----:B------:R-:W-:Y:S01]  /*5d80*/  @P4 STG.E desc[UR52][R2.64+0x144], R65 ;  /* 0x0001444102004986 */ /* 0x000fe2000c101934 */
[----:B------:R-:W-:Y:S01]  /*5d90*/  ISETP.GT.AND P4, PT, R0, RZ, P3 ;  /* 0x000000ff0000720c */ /* 0x000fe20001f84270 */
[-C--:B0-----:R-:W-:Y:S01]  /*5da0*/  FMUL R7, R66, R23.reuse ;  /* 0x0000001742077220 */ /* 0x081fe20000400000 */
[C---:B------:R-:W-:Y:S02]  /*5db0*/  ISETP.GT.AND P2, PT, R0.reuse, 0x8, P2 ;  /* 0x000000080000780c */ /* 0x040fe40001744270 */
[----:B------:R-:W-:Y:S02]  /*5dc0*/  ISETP.GT.AND P3, PT, R0, 0x8, P3 ;  /* 0x000000080000780c */ /* 0x000fe40001f64270 */
[----:B------:R0:W-:Y:S01]  /*5dd0*/  @P1 STG.E desc[UR52][R4.64+0x140], R7 ;  /* 0x0001400704001986 */ /* 0x0001e2000c101934 */
[----:B-1----:R-:W-:Y:S01]  /*5de0*/  FMUL R9, R68, R23 ;  /* 0x0000001744097220 */ /* 0x002fe20000400000 */
[----:B------:R-:W-:-:S02]  /*5df0*/  ISETP.GT.AND P1, PT, R18, 0x61, PT ;  /* 0x000000611200780c */ /* 0x000fc40003f24270 */
[----:B------:R-:W-:Y:S01]  /*5e00*/  @P0 STG.E desc[UR52][R4.64+0x144], R67 ;  /* 0x0001444304000986 */ /* 0x000fe2000c101934 */
[----:B------:R-:W-:-:S03]  /*5e10*/  ISETP.GT.AND P0, PT, R18, 0x60, PT ;  /* 0x000000601200780c */ /* 0x000fc60003f04270 */
[----:B------:R1:W-:Y:S01]  /*5e20*/  @P5 STG.E desc[UR52][R2.64+0x160], R9 ;  /* 0x0001600902005986 */ /* 0x0003e2000c101934 */
[C---:B------:R-:W-:Y:S02]  /*5e30*/  ISETP.GT.AND P5, PT, R0.reuse, RZ, P0 ;  /* 0x000000ff0000720c */ /* 0x040fe400007a4270 */
[C---:B------:R-:W-:Y:S01]  /*5e40*/  ISETP.GT.AND P0, PT, R0.reuse, 0x8, P0 ;  /* 0x000000080000780c */ /* 0x040fe20000704270 */
[----:B------:R-:W-:Y:S01]  /*5e50*/  @P4 STG.E desc[UR52][R2.64+0x164], R69 ;  /* 0x0001644502004986 */ /* 0x000fe2000c101934 */
[----:B------:R-:W-:Y:S01]  /*5e60*/  ISETP.GT.AND P4, PT, R0, RZ, P1 ;  /* 0x000000ff0000720c */ /* 0x000fe20000f84270 */
[----:B0-----:R-:W-:Y:S01]  /*5e70*/  FMUL R7, R70, R23 ;  /* 0x0000001746077220 */ /* 0x001fe20000400000 */
[----:B------:R-:W-:-:S04]  /*5e80*/  ISETP.GT.AND P1, PT, R0, 0x8, P1 ;  /* 0x000000080000780c */ /* 0x000fc80000f24270 */
[----:B------:R0:W-:Y:S01]  /*5e90*/  @P2 STG.E desc[UR52][R4.64+0x160], R7 ;  /* 0x0001600704002986 */ /* 0x0001e2000c101934 */
[----:B-1----:R-:W-:Y:S01]  /*5ea0*/  FMUL R9, R72, R23 ;  /* 0x0000001748097220 */ /* 0x002fe20000400000 */
[C---:B------:R-:W-:Y:S02]  /*5eb0*/  ISETP.GT.AND P2, PT, R18.reuse, 0x68, PT ;  /* 0x000000681200780c */ /* 0x040fe40003f44270 */
        /* <DEDUP_REMOVED lines=33> */
[----:B------:R-:W-:Y:S01]  /*60d0*/  @P0 STG.E desc[UR52][R4.64+0x1c0], R7 ;  /* 0x0001c00704000986 */ /* 0x000fe2000c101934 */
[----:B-1----:R-:W-:-:S03]  /*60e0*/  FMUL R9, R84, R23 ;  /* 0x0000001754097220 */ /* 0x002fc60000400000 */
[----:B------:R-:W-:Y:S04]  /*60f0*/  @P1 STG.E desc[UR52][R4.64+0x1c4], R83 ;  /* 0x0001c45304001986 */ /* 0x000fe8000c101934 */
[----:B------:R-:W-:Y:S04]  /*6100*/  @P4 STG.E desc[UR52][R2.64+0x1e0], R9 ;  /* 0x0001e00902004986 */ /* 0x000fe8000c101934 */
[----:B------:R0:W-:Y:S02]  /*6110*/  @P5 STG.E desc[UR52][R2.64+0x1e4], R85 ;  /* 0x0001e45502005986 */ /* 0x0001e4000c101934 */
[----:B0-----:R-:W-:-:S02]  /*6120*/  @P2 IMAD.MOV.U32 R2, RZ, RZ, R4 ;  /* 0x000000ffff022224 */ /* 0x001fc400078e0004 */
[----:B------:R-:W-:-:S05]  /*6130*/  @P2 IMAD.MOV.U32 R3, RZ, RZ, R5 ;  /* 0x000000ffff032224 */ /* 0x000fca00078e0005 */
[----:B------:R0:W-:Y:S04]  /*6140*/  @P2 STG.E desc[UR52][R2.64+0x1e0], R11 ;  /* 0x0001e00b02002986 */ /* 0x0001e8000c101934 */
[----:B------:R0:W-:Y:S02]  /*6150*/  @P3 STG.E desc[UR52][R4.64+0x1e4], R87 ;  /* 0x0001e45704003986 */ /* 0x0001e4000c101934 */
.L_x_161:
[----:B------:R-:W-:Y:S05]  /*6160*/  BSYNC B0 ;  /* 0x0000000000007941 */ /* 0x000fea0003800000 */
.L_x_35:
[----:B0-----:R-:W-:Y:S01]  /*6170*/  IMAD.U32 R2, RZ, RZ, UR54 ;  /* 0x00000036ff027e24 */ /* 0x001fe2000f8e00ff */
[----:B------:R-:W-:Y:S01]  /*6180*/  ULDC.64 UR4, c[0x0][0x650] ;  /* 0x0001940000047ab9 */ /* 0x000fe20000000a00 */
[----:B------:R-:W-:Y:S01]  /*6190*/  IMAD.U32 R3, RZ, RZ, UR55 ;  /* 0x00000037ff037e24 */ /* 0x000fe2000f8e00ff */
[----:B------:R0:W-:Y:S01]  /*61a0*/  SYNCS.ARRIVE.TRANS64.A1T0 RZ, [R97+UR50], RZ ;  /* 0x000000ff61ff79a7 */ /* 0x0001e20008100032 */
[----:B------:R-:W-:Y:S01]  /*61b0*/  PRMT R0, RZ, 0x7610, R0 ;  /* 0x00007610ff007816 */ /* 0x000fe20000000000 */
[----:B------:R-:W-:Y:S01]  /*61c0*/  IMAD.MOV.U32 R18, RZ, RZ, -0x1 ;  /* 0xffffffffff127424 */ /* 0x000fe200078e00ff */
[----:B------:R-:W-:Y:S01]  /*61d0*/  LEA R16, P0, R2, R16, 0x1 ;  /* 0x0000001002107211 */ /* 0x000fe200078008ff */
[----:B------:R-:W-:Y:S02]  /*61e0*/  IMAD.MOV.U32 R2, RZ, RZ, -0x1 ;  /* 0xffffffffff027424 */ /* 0x000fe400078e00ff */
[----:B------:R-:W-:Y:S01]  /*61f0*/  IMAD.MOV.U32 R19, RZ, RZ, -0x1 ;  /* 0xffffffffff137424 */ /* 0x000fe200078e00ff */
[----:B------:R-:W-:-:S02]  /*6200*/  IADD3.X R17, R17, UR36, RZ, P0, !PT ;  /* 0x0000002411117c10 */ /* 0x000fc400087fe4ff */
[----:B------:R-:W-:-:S04]  /*6210*/  ISETP.GE.U32.AND P0, PT, R16, UR4, PT ;  /* 0x0000000410007c0c */ /* 0x000fc8000bf06070 */
[----:B------:R-:W-:-:S13]  /*6220*/  ISETP.GE.U32.AND.EX P0, PT, R17, UR5, PT, P0 ;  /* 0x0000000511007c0c */ /* 0x000fda000bf06100 */
[----:B0-----:R-:W-:Y:S05]  /*6230*/  @P0 BRA `(.L_x_162) ;  /* 0x0000000400700947 */ /* 0x001fea0003800000 */
[----:B------:R-:W0:Y:S01]  /*6240*/  S2UR UR7, SR_CTAID.X ;  /* 0x00000000000779c3 */ /* 0x000e220000002500 */
[----:B------:R-:W-:Y:S01]  /*6250*/  ULDC.64 UR4, c[0x0][0x628] ;  /* 0x00018a0000047ab9 */ /* 0x000fe20000000a00 */
[----:B------:R-:W-:Y:S01]  /*6260*/  ULDC UR6, c[0x0][0x150] ;  /* 0x0000540000067ab9 */ /* 0x000fe20000000800 */
[----:B------:R-:W-:Y:S01]  /*6270*/  ISETP.NE.U32.AND P0, PT, RZ, UR4, PT ;  /* 0x00000004ff007c0c */ /* 0x000fe2000bf05070 */
[----:B------:R-:W-:Y:S01]  /*6280*/  ULDC UR15, c[0x0][0x630] ;  /* 0x00018c00000f7ab9 */ /* 0x000fe20000000800 */
[C---:B------:R-:W-:Y:S02]  /*6290*/  R2UR UR17, R16.reuse ;  /* 0x00000000101172ca */ /* 0x040fe400000e0000 */
[----:B------:R-:W-:Y:S01]  /*62a0*/  ISETP.NE.AND.EX P0, PT, RZ, UR5, PT, P0 ;  /* 0x00000005ff007c0c */ /* 0x000fe2000bf05300 */
[----:B------:R-:W1:Y:S01]  /*62b0*/  S2UR UR16, SR_CTAID.Y ;  /* 0x00000000001079c3 */ /* 0x000e620000002600 */
[----:B------:R-:W-:Y:S02]  /*62c0*/  R2UR UR12, R16 ;  /* 0x00000000100c72ca */ /* 0x000fe400000e0000 */
[----:B------:R-:W-:-:S02]  /*62d0*/  R2UR UR13, R17 ;  /* 0x00000000110d72ca */ /* 0x000fc400000e0000 */
[----:B0-----:R-:W-:-:S05]  /*62e0*/  I2FP.F32.U32 R0, UR7 ;  /* 0x0000000700007c45 */ /* 0x001fca0008201000 */
[----:B------:R-:W-:Y:S01]  /*62f0*/  FMUL R0, R0, UR6 ;  /* 0x0000000600007c20 */ /* 0x000fe20008400000 */
[----:B------:R-:W-:Y:S01]  /*6300*/  ULDC UR6, c[0x0][0x154] ;  /* 0x0000550000067ab9 */ /* 0x000fe20000000800 */
[----:B-1----:R-:W-:-:S04]  /*6310*/  I2FP.F32.U32 R2, UR16 ;  /* 0x0000001000027c45 */ /* 0x002fc80008201000 */
[----:B------:R-:W0:Y:S01]  /*6320*/  F2I.U32.TRUNC.NTZ R0, R0 ;  /* 0x0000000000007305 */ /* 0x000e22000020f000 */
[----:B------:R-:W-:Y:S01]  /*6330*/  FMUL R2, R2, UR6 ;  /* 0x0000000602027c20 */ /* 0x000fe20008400000 */
[----:B------:R-:W-:Y:S06]  /*6340*/  @!P0 BRA `(.L_x_163) ;  /* 0x0000000000308947 */ /* 0x000fec0003800000 */
        /* <DEDUP_REMOVED lines=12> */
.L_x_163:
[----:B------:R-:W-:Y:S01]  /*6410*/  USHF.R.U64 UR6, UR12, UR15, UR13 ;  /* 0x0000000f0c067299 */ /* 0x000fe2000800120d */
[----:B------:R-:W-:Y:S01]  /*6420*/  R2UR UR5, R17 ;  /* 0x00000000110572ca */ /* 0x000fe200000e0000 */
[----:B------:R-:W-:Y:S01]  /*6430*/  USHF.R.U32.HI UR4, URZ, UR15, UR13 ;  /* 0x0000000f3f047299 */ /* 0x000fe2000801160d */
[----:B------:R-:W1:Y:S01]  /*6440*/  F2I.U32.TRUNC.NTZ R2, R2 ;  /* 0x0000000200027305 */ /* 0x000e62000020f000 */
[----:B------:R-:W-:Y:S01]  /*6450*/  UIADD3 UR9, UP0, URZ, -UR6, URZ ;  /* 0x800000063f097290 */ /* 0x000fe2000ff1e03f */
[----:B------:R-:W-:Y:S01]  /*6460*/  ULDC.64 UR10, c[0x0][0x620] ;  /* 0x00018800000a7ab9 */ /* 0x000fe20000000a00 */
[----:B------:R-:W-:Y:S02]  /*6470*/  ULDC UR14, c[0x0][0x608] ;  /* 0x00018200000e7ab9 */ /* 0x000fe40000000800 */
[----:B------:R-:W-:Y:S01]  /*6480*/  UIADD3.X UR4, URZ, ~UR4, URZ, UP0, !UPT ;  /* 0x800000043f047290 */ /* 0x000fe200087fe43f */
[----:B------:R-:W-:Y:S01]  /*6490*/  ULDC UR15, c[0x0][0x658] ;  /* 0x00019600000f7ab9 */ /* 0x000fe20000000800 */
[----:B------:R-:W-:-:S02]  /*64a0*/  ULDC UR12, c[0x0][0x144] ;  /* 0x00005100000c7ab9 */ /* 0x000fc40000000800 */
[----:B------:R-:W-:Y:S01]  /*64b0*/  UIMAD UR8, UR4, UR10, URZ ;  /* 0x0000000a040872a4 */ /* 0x000fe2000f8e023f */
[----:B------:R-:W-:Y:S02]  /*64c0*/  ULDC UR22, c[0x0][0x148] ;  /* 0x0000520000167ab9 */ /* 0x000fe40000000800 */
[----:B------:R-:W-:Y:S01]  /*64d0*/  UMOV UR4, UR17 ;  /* 0x0000001100047c82 */ /* 0x000fe20008000000 */
[----:B------:R-:W-:Y:S02]  /*64e0*/  UIMAD UR8, UR9, UR11, UR8 ;  /* 0x0000000b090872a4 */ /* 0x000fe4000f8e0208 */
[----:B------:R-:W-:Y:S01]  /*64f0*/  UIMAD.WIDE.U32 UR4, UR9, UR10, UR4 ;  /* 0x0000000a090472a5 */ /* 0x000fe2000f8e0004 */
[----:B0-----:R-:W-:Y:S01]  /*6500*/  R2UR UR9, R0 ;  /* 0x00000000000972ca */ /* 0x001fe200000e0000 */
[----:B------:R-:W-:Y:S01]  /*6510*/  ULDC UR20, c[0x0][0x648] ;  /* 0x0001920000147ab9 */ /* 0x000fe20000000800 */
[----:B-1----:R-:W-:Y:S01]  /*6520*/  R2UR UR13, R2 ;  /* 0x00000000020d72ca */ /* 0x002fe200000e0000 */
[----:B------:R-:W-:Y:S01]  /*6530*/  UIADD3 UR8, UR5, UR8, URZ ;  /* 0x0000000805087290 */ /* 0x000fe2000fffe03f */
[----:B------:R-:W-:-:S02]  /*6540*/  ULDC UR21, c[0x0][0x638] ;  /* 0x00018e0000157ab9 */ /* 0x000fc40000000800 */
[----:B------:R-:W-:Y:S02]  /*6550*/  ULDC UR5, c[0x0][0x618] ;  /* 0x0001860000057ab9 */ /* 0x000fe40000000800 */
[----:B------:R-:W-:Y:S02]  /*6560*/  USHF.R.U64 UR10, UR4, UR5, UR8 ;  /* 0x00000005040a7299 */ /* 0x000fe40008001208 */
[----:B------:R-:W-:-:S03]  /*6570*/  USHF.R.U32.HI UR8, URZ, UR5, UR8 ;  /* 0x000000053f087299 */ /* 0x000fc60008011608 */
[----:B------:R-:W-:Y:S01]  /*6580*/  ULDC.64 UR4, c[0x0][0x640] ;  /* 0x0001900000047ab9 */ /* 0x000fe20000000a00 */
[----:B------:R-:W-:Y:S01]  /*6590*/  USHF.R.U64 UR11, UR10, UR14, UR8 ;  /* 0x0000000e0a0b7299 */ /* 0x000fe20008001208 */
[----:B------:R-:W-:Y:S01]  /*65a0*/  ISETP.NE.U32.AND P0, PT, RZ, UR4, PT ;  /* 0x00000004ff007c0c */ /* 0x000fe2000bf05070 */
[----:B------:R-:W-:Y:S02]  /*65b0*/  USHF.R.U32.HI UR8, URZ, UR14, UR8 ;  /* 0x0000000e3f087299 */ /* 0x000fe40008011608 */
[----:B------:R-:W-:Y:S01]  /*65c0*/  UIADD3 UR9, -UR9, URZ, URZ ;  /* 0x0000003f09097290 */ /* 0x000fe2000fffe13f */
[----:B------:R-:W-:Y:S01]  /*65d0*/  ISETP.NE.AND.EX P0, PT, RZ, UR5, PT, P0 ;  /* 0x00000005ff007c0c */ /* 0x000fe2000bf05300 */
[----:B------:R-:W-:Y:S02]  /*65e0*/  USHF.R.U64 UR17, UR11, UR15, UR8 ;  /* 0x0000000f0b117299 */ /* 0x000fe40008001208 */
[----:B------:R-:W-:Y:S02]  /*65f0*/  UIADD3 UR18, -UR13, URZ, URZ ;  /* 0x0000003f0d127290 */ /* 0x000fe4000fffe13f */
[----:B------:R-:W-:-:S02]  /*6600*/  USHF.R.U32.HI UR15, URZ, UR15, UR8 ;  /* 0x0000000f3f0f7299 */ /* 0x000fc40008011608 */
[----:B------:R-:W-:Y:S01]  /*6610*/  UIMAD UR19, UR12, UR9, UR7 ;  /* 0x000000090c1372a4 */ /* 0x000fe2000f8e0207 */
[----:B------:R-:W-:-:S05]  /*6620*/  UMOV UR14, UR17 ;  /* 0x00000011000e7c82 */ /* 0x000fca0008000000 */
[----:B------:R-:W-:Y:S06]  /*6630*/  @!P0 BRA `(.L_x_164) ;  /* 0x0000000000288947 */ /* 0x000fec0003800000 */
        /* <DEDUP_REMOVED lines=10> */
.L_x_164:
[----:B------:R-:W-:Y:S01]  /*66e0*/  UISETP.NE.AND UP0, UPT, UR45, URZ, UPT ;  /* 0x0000003f2d00728c */ /* 0x000fe2000bf05270 */
[----:B------:R-:W-:Y:S01]  /*66f0*/  IMAD.MOV.U32 R0, RZ, RZ, 0x1 ;  /* 0x00000001ff007424 */ /* 0x000fe200078e00ff */
[----:B------:R-:W-:Y:S01]  /*6700*/  USHF.R.U64 UR5, UR14, UR20, UR15 ;  /* 0x000000140e057299 */ /* 0x000fe2000800120f */
[----:B------:R-:W-:Y:S01]  /*6710*/  IMAD.U32 R19, RZ, RZ, UR6 ;  /* 0x00000006ff137e24 */ /* 0x000fe2000f8e00ff */
[----:B------:R-:W-:Y:S02]  /*6720*/  ULOP3.LUT UR4, UR11, UR47, URZ, 0xc0, !UPT ;  /* 0x0000002f0b047292 */ /* 0x000fe4000f8ec03f */
[----:B------:R-:W-:Y:S02]  /*6730*/  UIADD3 UR7, -UR5, URZ, URZ ;  /* 0x0000003f05077290 */ /* 0x000fe4000fffe13f */
[----:B------:R-:W-:Y:S02]  /*6740*/  UIMAD UR4, UR43, UR5, UR4 ;  /* 0x000000052b0472a4 */ /* 0x000fe4000f8e0204 */
[----:B------:R-:W-:-:S02]  /*6750*/  ULOP3.LUT UR10, UR10, UR42, URZ, 0xc0, !UPT ;  /* 0x0000002a0a0a7292 */ /* 0x000fc4000f8ec03f */
[----:B------:R-:W-:Y:S02]  /*6760*/  @UP0 UIMAD UR19, UR22, UR18, UR16 ;  /* 0x00000012161302a4 */ /* 0x000fe4000f8e0210 */
[----:B------:R-:W-:Y:S01]  /*6770*/  UIMAD UR5, UR7, UR21, UR17 ;  /* 0x00000015070572a4 */ /* 0x000fe2000f8e0211 */
[----:B------:R-:W-:Y:S02]  /*6780*/  ULDC UR8, c[0x0][0x600] ;  /* 0x0001800000087ab9 */ /* 0x000fe40000000800 */
[----:B------:R-:W-:Y:S01]  /*6790*/  ULDC UR7, c[0x0][0x610] ;  /* 0x0001840000077ab9 */ /* 0x000fe20000000800 */
[----:B------:R-:W-:Y:S02]  /*67a0*/  UIMAD UR5, UR5, UR8, UR10 ;  /* 0x00000008050572a4 */ /* 0x000fe4000f8e020a */
[----:B------:R-:W-:-:S04]  /*67b0*/  UIMAD UR4, UR4, UR7, UR19 ;  /* 0x00000007040472a4 */ /* 0x000fc8000f8e0213 */
[----:B------:R-:W-:Y:S02]  /*67c0*/  USEL UR7, UR5, UR4, !UP0 ;  /* 0x0000000405077287 */ /* 0x000fe4000c000000 */
[----:B------:R-:W-:-:S04]  /*67d0*/  USEL UR4, UR4, UR5, !UP0 ;  /* 0x0000000504047287 */ /* 0x000fc8000c000000 */
[----:B------:R-:W-:Y:S02]  /*67e0*/  IMAD.U32 R2, RZ, RZ, UR7 ;  /* 0x00000007ff027e24 */ /* 0x000fe4000f8e00ff */
[----:B------:R-:W-:-:S07]  /*67f0*/  IMAD.U32 R18, RZ, RZ, UR4 ;  /* 0x00000004ff127e24 */ /* 0x000fce000f8e00ff */
.L_x_162:
[----:B------:R-:W-:Y:S01]  /*6800*/  ULEA UR5, UR38, UR44, 0x1 ;  /* 0x0000002c26057291 */ /* 0x000fe2000f8e083f */
[----:B------:R-:W-:Y:S01]  /*6810*/  LOP3.LUT P0, RZ, R0, 0xff, RZ, 0xc0, !PT ;  /* 0x000000ff00ff7812 */ /* 0x000fe2000780c0ff */
[----:B------:R-:W-:Y:S01]  /*6820*/  ULOP3.LUT UR44, UR44, 0x1, URZ, 0xc0, !UPT ;  /* 0x000000012c2c7892 */ /* 0x000fe2000f8ec03f */
[----:B------:R-:W-:Y:S01]  /*6830*/  LOP3.LUT R100, R100, 0x1, RZ, 0x3c, !PT ;  /* 0x0000000164647812 */ /* 0x000fe200078e3cff */
[----:B------:R-:W-:Y:S02]  /*6840*/  USHF.R.U32.HI UR4, URZ, 0x1, UR5 ;  /* 0x000000013f047899 */ /* 0x000fe40008011605 */
[----:B------:R-:W-:Y:S02]  /*6850*/  UISETP.GT.U32.AND UP0, UPT, UR5, 0x1, UPT ;  /* 0x000000010500788c */ /* 0x000fe4000bf04070 */
[----:B------:R-:W-:Y:S02]  /*6860*/  ULOP3.LUT UR4, UR4, 0x1, URZ, 0xc0, !UPT ;  /* 0x0000000104047892 */ /* 0x000fe4000f8ec03f */
[----:B------:R-:W-:-:S02]  /*6870*/  UISETP.LT.U32.AND UP0, UPT, UR41, 0xff, UP0 ;  /* 0x000000ff2900788c */ /* 0x000fc40008701070 */
[----:B------:R-:W-:Y:S02]  /*6880*/  UISETP.NE.U32.AND UP1, UPT, UR4, 0x1, UPT ;  /* 0x000000010400788c */ /* 0x000fe4000bf25070 */
[----:B------:R-:W-:Y:S02]  /*6890*/  USEL UR5, URZ, 0x1, !UP0 ;  /* 0x000000013f057887 */ /* 0x000fe4000c000000 */
[----:B------:R-:W-:-:S04]  /*68a0*/  UISETP.GT.U32.AND UP1, UPT, UR41, 0xfe, !UP1 ;  /* 0x000000fe2900788c */ /* 0x000fc8000cf24070 */
[----:B------:R-:W-:-:S04]  /*68b0*/  USEL UR4, URZ, 0x1, !UP1 ;  /* 0x000000013f047887 */ /* 0x000fc8000c800000 */
[----:B------:R-:W-:Y:S01]  /*68c0*/  ULOP3.LUT UR48, UR4, UR48, UR5, 0x96, !UPT ;  /* 0x0000003004307292 */ /* 0x000fe2000f8e9605 */
[----:B------:R-:W-:Y:S11]  /*68d0*/  @P0 BRA `(.L_x_165) ;  /* 0xffffffac00b80947 */ /* 0x000ff6000383ffff */
[----:B------:R-:W-:Y:S05]  /*68e0*/  EXIT ;  /* 0x000000000000794d */ /* 0x000fea0003800000 */
.L_x_16:
[----:B------:R-:W-:-:S08]  /*68f0*/  ISETP.NE.AND P0, PT, RZ, UR6, PT ;  /* 0x00000006ff007c0c */ /* 0x000fd0000bf05270 */
[----:B-----5:R-:W0:-:S00]  /*6900*/  USETMAXREG.DEALLOC.CTAPOOL 0x28 ;  /* 0x00000028000079c8 */ /* 0x020e0000080e0500 */
[----:B------:R-:W-:Y:S05]  /*6910*/  @P0 EXIT ;  /* 0x000000000000094d */ /* 0x000fea0003800000 */
[----:B0-----:R-:W-:Y:S01]  /*6920*/  LOP3.LUT P0, RZ, R0, 0xff, RZ, 0xc0, !PT ;  /* 0x000000ff00ff7812 */ /* 0x001fe2000780c0ff */
[----:B------:R-:W-:Y:S02]  /*6930*/  IMAD.MOV.U32 R8, RZ, RZ, 0x1 ;  /* 0x00000001ff087424 */ /* 0x000fe400078e00ff */
[----:B------:R-:W-:-:S10]  /*6940*/  IMAD.MOV.U32 R0, RZ, RZ, RZ ;  /* 0x000000ffff007224 */ /* 0x000fd400078e00ff */
[----:B------:R-:W-:Y:S05]  /*6950*/  @!P0 BRA `(.L_x_166) ;  /* 0x0000000c00bc8947 */ /* 0x000fea0003800000 */
[----:B------:R-:W0:Y:S01]  /*6960*/  S2UR UR6, SR_CgaCtaId ;  /* 0x00000000000679c3 */ /* 0x000e220000008800 */
[----:B------:R-:W-:Y:S01]  /*6970*/  LOP3.LUT P0, RZ, R3, 0x1f, RZ, 0xc0, !PT ;  /* 0x0000001f03ff7812 */ /* 0x000fe2000780c0ff */
[----:B------:R-:W-:Y:S01]  /*6980*/  ULDC UR21, c[0x0][0x658] ;  /* 0x0001960000157ab9 */ /* 0x000fe20000000800 */
[----:B------:R-:W-:Y:S01]  /*6990*/  UMOV UR4, 0xffffffff ;  /* 0xffffffff00047882 */ /* 0x000fe20000000000 */
[----:B------:R-:W-:Y:S01]  /*69a0*/  BSSY B0, `(.L_x_166) ;  /* 0x00000ea000007945 */ /* 0x000fe20003800000 */
[----:B------:R-:W-:Y:S01]  /*69b0*/  USHF.L.U32 UR4, UR4, UR21, URZ ;  /* 0x0000001504047299 */ /* 0x000fe2000800063f */
[C---:B------:R-:W-:Y:S01]  /*69c0*/  ISETP.NE.AND P3, PT, R4.reuse, RZ, PT ;  /* 0x000000ff0400720c */ /* 0x040fe20003f65270 */
[----:B------:R-:W-:Y:S01]  /*69d0*/  IMAD.MOV.U32 R10, RZ, RZ, 0x1 ;  /* 0x00000001ff0a7424 */ /* 0x000fe200078e00ff */
[----:B------:R-:W-:Y:S01]  /*69e0*/  ISETP.NE.OR P0, PT, R4, RZ, !P0 ;  /* 0x000000ff0400720c */ /* 0x000fe20004705670 */
[----:B------:R-:W-:Y:S01]  /*69f0*/  IMAD.MOV.U32 R8, RZ, RZ, 0x1 ;  /* 0x00000001ff087424 */ /* 0x000fe200078e00ff */
[----:B------:R-:W-:Y:S01]  /*6a00*/  ULDC UR13, c[0x0][0x600] ;  /* 0x00018000000d7ab9 */ /* 0x000fe20000000800 */
[----:B------:R-:W-:Y:S01]  /*6a10*/  IMAD.MOV.U32 R0, RZ, RZ, RZ ;  /* 0x000000ffff007224 */ /* 0x000fe200078e00ff */
[----:B------:R-:W-:Y:S01]  /*6a20*/  UMOV UR5, 0x1 ;  /* 0x0000000100057882 */ /* 0x000fe20000000000 */
[----:B------:R-:W-:-:S02]  /*6a30*/  UIADD3 UR23, UR38, 0x1, URZ ;  /* 0x0000000126177890 */ /* 0x000fc4000fffe03f */
[----:B------:R-:W-:Y:S02]  /*6a40*/  ULOP3.LUT UR29, UR39, 0x2, URZ, 0xfc, !UPT ;  /* 0x00000002271d7892 */ /* 0x000fe4000f8efc3f */
[----:B------:R-:W-:Y:S02]  /*6a50*/  UIADD3 UR13, UR13, -0x1, URZ ;  /* 0xffffffff0d0d7890 */ /* 0x000fe4000fffe03f */
[----:B------:R-:W-:Y:S02]  /*6a60*/  USHF.L.U32 UR21, UR5, UR21, URZ ;  /* 0x0000001505157299 */ /* 0x000fe4000800063f */
[----:B------:R-:W-:Y:S01]  /*6a70*/  ULOP3.LUT UR22, URZ, UR4, URZ, 0x33, !UPT ;  /* 0x000000043f167292 */ /* 0x000fe2000f8e333f */
[----:B------:R-:W-:Y:S01]  /*6a80*/  ULDC.64 UR14, c[0x0][0x198] ;  /* 0x00006600000e7ab9 */ /* 0x000fe20000000a00 */
[----:B0-----:R-:W-:-:S10]  /*6a90*/  IMAD.U32 R9, RZ, RZ, UR6 ;  /* 0x00000006ff097e24 */ /* 0x001fd4000f8e00ff */
.L_x_178:
[----:B------:R-:W-:-:S03]  /*6aa0*/  UMOV UR4, 0xffffffff ;  /* 0xffffffff00047882 */ /* 0x000fc60000000000 */
[----:B------:R-:W-:Y:S05]  /*6ab0*/  BRA.DIV UR4, `(.L_x_167) ;  /* 0x0000001204347947 */ /* 0x000fea000b800000 */
[----:B------:R-:W-:-:S13]  /*6ac0*/  ELECT P6, URZ, PT ;  /* 0x00000000003f782f */ /* 0x000fda00038c0000 */
.L_x_189:
[----:B------:R-:W0:Y:S01]  /*6ad0*/  LDC R3, c[0x0][0x28c] ;  /* 0x0000a300ff037b82 */ /* 0x000e220000000800 */
[----:B------:R-:W-:Y:S01]  /*6ae0*/  BSSY B1, `(.L_x_168) ;  /* 0x000005f000017945 */ /* 0x000fe20003800000 */
[----:B0-----:R-:W-:-:S13]  /*6af0*/  ISETP.LT.OR P6, PT, R3, 0x1, !P6 ;  /* 0x000000010300780c */ /* 0x001fda00077c1670 */
[----:B------:R-:W-:Y:S05]  /*6b00*/  @P6 BRA `(.L_x_169) ;  /* 0x0000000400706947 */ /* 0x000fea0003800000 */
[----:B------:R-:W-:Y:S02]  /*6b10*/  IMAD R9, R18, 0x2, R9 ;  /* 0x0000000212097824 */ /* 0x000fe400078e0209 */
[----:B------:R-:W-:Y:S02]  /*6b20*/  IMAD.SHL.U32 R6, R2, 0x80, RZ ;  /* 0x0000008002067824 */ /* 0x000fe400078e00ff */
[----:B------:R-:W-:Y:S02]  /*6b30*/  IMAD.MOV.U32 R13, RZ, RZ, RZ ;  /* 0x000000ffff0d7224 */ /* 0x000fe400078e00ff */
[----:B------:R-:W-:Y:S02]  /*6b40*/  IMAD.U32 R14, RZ, RZ, UR23 ;  /* 0x00000017ff0e7e24 */ /* 0x000fe4000f8e00ff */
[----:B------:R-:W-:Y:S02]  /*6b50*/  IMAD.MOV.U32 R2, RZ, RZ, R8 ;  /* 0x000000ffff027224 */ /* 0x000fe400078e0008 */
[----:B------:R-:W-:-:S02]  /*6b60*/  IMAD.MOV.U32 R4, RZ, RZ, R0 ;  /* 0x000000ffff047224 */ /* 0x000fc400078e0000 */
[----:B------:R-:W-:-:S07]  /*6b70*/  IMAD.SHL.U32 R7, R9, 0x20, RZ ;  /* 0x0000002009077824 */ /* 0x000fce00078e00ff */
.L_x_173:
[----:B------:R-:W0:Y:S01]  /*6b80*/  S2UR UR4, SR_CgaCtaId ;  /* 0x00000000000479c3 */ /* 0x000e220000008800 */
[----:B------:R-:W-:Y:S02]  /*6b90*/  MOV R12, 0x400 ;  /* 0x00000400000c7802 */ /* 0x000fe40000000f00 */
[----:B------:R-:W-:-:S05]  /*6ba0*/  SHF.L.U32 R3, R2, 0x1f, RZ ;  /* 0x0000001f02037819 */ /* 0x000fca00000006ff */
[----:B------:R-:W1:Y:S01]  /*6bb0*/  @!P3 LDC R5, c[0x0][0x500] ;  /* 0x00014000ff05bb82 */ /* 0x000e620000000800 */
[----:B0-----:R-:W-:-:S05]  /*6bc0*/  IMAD.U32 R9, RZ, RZ, UR4 ;  /* 0x00000004ff097e24 */ /* 0x001fca000f8e00ff */
[----:B------:R-:W-:-:S05]  /*6bd0*/  LEA R11, R9, R12, 0x18 ;  /* 0x0000000c090b7211 */ /* 0x000fca00078ec0ff */
[----:B------:R-:W-:-:S04]  /*6be0*/  IMAD R12, R4, 0x8, R11 ;  /* 0x00000008040c7824 */ /* 0x000fc800078e020b */
[----:B------:R-:W0:Y:S02]  /*6bf0*/  SYNCS.PHASECHK.TRANS64.TRYWAIT P1, [R12+URZ+0x10], R3 ;  /* 0x000010030c0075a7 */ /* 0x000e24000802017f */
[----:B01----:R-:W-:Y:S05]  /*6c00*/  @!P1 BRA `(.L_x_170) ;  /* 0x0000001000009947 */ /* 0x003fea0003800000 */
.L_x_190:
[----:B------:R-:W-:Y:S01]  /*6c10*/  UPRMT UR4, UR29, 0x9910, URZ ;  /* 0x000099101d047896 */ /* 0x000fe2000800003f */
[----:B------:R1:W-:Y:S03]  /*6c20*/  @!P3 SYNCS.ARRIVE.TRANS64 RZ, [R12+URZ], R5 ;  /* 0x000000050cffb9a7 */ /* 0x0003e6000800003f */
[----:B------:R-:W-:-:S06]  /*6c30*/  UISETP.NE.AND UP0, UPT, UR4, 0x2, UPT ;  /* 0x000000020400788c */ /* 0x000fcc000bf05270 */
[----:B------:R-:W-:-:S13]  /*6c40*/  PLOP3.LUT P1, PT, PT, PT, UP0, 0x80, 0x0 ;  /* 0x000000000000781c */ /* 0x000fda0003f2f008 */
[----:B-1----:R-:W-:Y:S05]  /*6c50*/  @P1 BRA `(.L_x_171) ;  /* 0x0000000000041947 */ /* 0x002fea0003800000 */
[----:B------:R-:W-:Y:S01]  /*6c60*/  BPT.TRAP 0x1 ;  /* 0x000000040000795c */ /* 0x000fe20000300000 */
.L_x_171:
[----:B------:R-:W-:Y:S05]  /*6c70*/  @P0 BRA `(.L_x_172) ;  /* 0x0000000000040947 */ /* 0x000fea0003800000 */
[----:B------:R-:W-:Y:S01]  /*6c80*/  BPT.TRAP 0x1 ;  /* 0x000000040000795c */ /* 0x000fe20000300000 */
.L_x_172:
[----:B0-----:R-:W-:Y:S01]  /*6c90*/  IMAD R3, R4, 0x8, R9 ;  /* 0x0000000804037824 */ /* 0x001fe200078e0209 */
[----:B------:R-:W-:Y:S01]  /*6ca0*/  R2UR UR10, R13 ;  /* 0x000000000d0a72ca */ /* 0x000fe200000e0000 */
[----:B------:R-:W-:Y:S01]  /*6cb0*/  UIADD3 UR30, UP0, UR14, 0xf0, URZ ;  /* 0x000000f00e1e7890 */ /* 0x000fe2000ff1e03f */
[----:B------:R-:W-:Y:S01]  /*6cc0*/  R2UR UR9, R12 ;  /* 0x000000000c0972ca */ /* 0x000fe200000e0000 */
[----:B------:R-:W-:Y:S01]  /*6cd0*/  IMAD.SHL.U32 R3, R3, 0x400, RZ ;  /* 0x0000040003037824 */ /* 0x000fe200078e00ff */
[----:B------:R-:W-:Y:S01]  /*6ce0*/  R2UR UR11, R7 ;  /* 0x00000000070b72ca */ /* 0x000fe200000e0000 */
[----:B------:R-:W-:Y:S01]  /*6cf0*/  UIADD3.X UR31, URZ, UR15, URZ, UP0, !UPT ;  /* 0x0000000f3f1f7290 */ /* 0x000fe200087fe43f */
[----:B------:R-:W-:Y:S01]  /*6d00*/  R2UR UR12, R19 ;  /* 0x00000000130c72ca */ /* 0x000fe200000e0000 */
[--C-:B------:R-:W-:Y:S01]  /*6d10*/  IMAD R3, R3, 0x4, R11.reuse ;  /* 0x0000000403037824 */ /* 0x100fe200078e020b */
[----:B------:R-:W-:Y:S01]  /*6d20*/  R2UR UR35, R6 ;  /* 0x00000000062372ca */ /* 0x000fe200000e0000 */
[----:B------:R-:W-:Y:S01]  /*6d30*/  IMAD R11, R4, 0x10000, R11 ;  /* 0x00010000040b7824 */ /* 0x000fe200078e020b */
[----:B------:R-:W-:Y:S01]  /*6d40*/  UIADD3 UR6, UP1, UR14, 0x1f0, URZ ;  /* 0x000001f00e067890 */ /* 0x000fe2000ff3e03f */
[----:B------:R-:W-:Y:S01]  /*6d50*/  VIADD R14, R14, 0xffffffff ;  /* 0xffffffff0e0e7836 */ /* 0x000fe20000000000 */
[----:B------:R-:W-:Y:S01]  /*6d60*/  R2UR UR40, R3 ;  /* 0x00000000032872ca */ /* 0x000fe200000e0000 */
[----:B------:R-:W-:Y:S01]  /*6d70*/  UIADD3 UR58, UR10, 0x20, URZ ;  /* 0x000000200a3a7890 */ /* 0x000fe2000fffe03f */
[----:B------:R-:W-:Y:S01]  /*6d80*/  R2UR UR18, R11 ;  /* 0x000000000b1272ca */ /* 0x000fe200000e0000 */
[----:B------:R-:W-:Y:S01]  /*6d90*/  UIADD3 UR50, UR10, 0x40, URZ ;  /* 0x000000400a327890 */ /* 0x000fe2000fffe03f */
[----:B------:R-:W-:Y:S01]  /*6da0*/  ISETP.GT.AND P2, PT, R14, 0x1, PT ;  /* 0x000000010e00780c */ /* 0x000fe20003f44270 */
[----:B------:R-:W-:Y:S01]  /*6db0*/  UIADD3 UR42, UR10, 0x60, URZ ;  /* 0x000000600a2a7890 */ /* 0x000fe2000fffe03f */
[----:B------:R-:W-:Y:S01]  /*6dc0*/  VIADD R4, R4, 0x1 ;  /* 0x0000000104047836 */ /* 0x000fe20000000000 */
[----:B------:R-:W-:Y:S01]  /*6dd0*/  UMOV UR46, 0x30000 ;  /* 0x00030000002e7882 */ /* 0x000fe20000000000 */
[----:B------:R-:W-:Y:S01]  /*6de0*/  UMOV UR4, 0x0 ;  /* 0x0000000000047882 */ /* 0x000fe20000000000 */
[----:B------:R-:W-:Y:S01]  /*6df0*/  UMOV UR5, 0x10000000 ;  /* 0x1000000000057882 */ /* 0x000fe20000000000 */
[----:B------:R-:W-:Y:S01]  /*6e00*/  UIADD3.X UR7, URZ, UR15, URZ, UP1, !UPT ;  /* 0x0000000f3f077290 */ /* 0x000fe20008ffe43f */
[C---:B------:R-:W-:Y:S01]  /*6e10*/  ISETP.NE.AND P1, PT, R4.reuse, 0x2, PT ;  /* 0x000000020400780c */ /* 0x040fe20003f25270 */
[----:B------:R-:W-:Y:S01]  /*6e20*/  UMOV UR57, UR9 ;  /* 0x0000000900397c82 */ /* 0x000fe20008000000 */
[----:B------:R-:W-:Y:S01]  /*6e30*/  UIADD3 UR8, UR40, 0x100, URZ ;  /* 0x0000010028087890 */ /* 0x000fe2000fffe03f */
[----:B------:R-:W-:Y:S01]  /*6e40*/  VIADD R13, R13, 0x80 ;  /* 0x000000800d0d7836 */ /* 0x000fe20000000000 */
[----:B------:R-:W-:Y:S01]  /*6e50*/  UIADD3 UR56, UR40, 0x2100, URZ ;  /* 0x0000210028387890 */ /* 0x000fe2000fffe03f */
[----:B------:R-:W-:Y:S01]  /*6e60*/  SEL R3, RZ, 0x1, P1 ;  /* 0x00000001ff037807 */ /* 0x000fe20000800000 */
[----:B------:R-:W-:Y:S01]  /*6e70*/  UIADD3 UR48, UR40, 0x4100, URZ ;  /* 0x0000410028307890 */ /* 0x000fe2000fffe03f */
[----:B------:R-:W-:Y:S01]  /*6e80*/  SEL R4, R4, RZ, P1 ;  /* 0x000000ff04047207 */ /* 0x000fe20000800000 */
[----:B------:R-:W-:Y:S01]  /*6e90*/  UIADD3 UR40, UR40, 0x6100, URZ ;  /* 0x0000610028287890 */ /* 0x000fe2000fffe03f */
[----:B------:R-:W-:Y:S01]  /*6ea0*/  LOP3.LUT R2, R2, R3, RZ, 0x3c, !PT ;  /* 0x0000000302027212 */ /* 0x000fe200078e3cff */
[----:B------:R-:W-:Y:S01]  /*6eb0*/  UIADD3 UR32, UR18, 0x10100, URZ ;  /* 0x0001010012207890 */ /* 0x000fe2000fffe03f */
[----:B------:R0:W-:Y:S01]  /*6ec0*/  UTMALDG.3D.MULTICAST [UR8], [UR30], UR46, desc[UR4] ;  /* 0x000004081e0073b4 */ /* 0x0001e2000801182e */
[----:B------:R-:W-:-:S02]  /*6ed0*/  UIADD3 UR24, UR18, 0x14100, URZ ;  /* 0x0001410012187890 */ /* 0x000fc4000fffe03f */
[----:B------:R-:W-:Y:S01]  /*6ee0*/  UIADD3 UR16, UR18, 0x18100, URZ ;  /* 0x0001810012107890 */ /* 0x000fe2000fffe03f */
[----:B------:R-:W-:Y:S01]  /*6ef0*/  UMOV UR59, UR11 ;  /* 0x0000000b003b7c82 */ /* 0x000fe20008000000 */
[----:B------:R-:W-:Y:S01]  /*6f00*/  UMOV UR60, UR12 ;  /* 0x0000000c003c7c82 */ /* 0x000fe20008000000 */
[----:B------:R-:W-:Y:S01]  /*6f10*/  UMOV UR49, UR9 ;  /* 0x0000000900317c82 */ /* 0x000fe20008000000 */
[----:B------:R-:W-:Y:S01]  /*6f20*/  UMOV UR51, UR11 ;  /* 0x0000000b00337c82 */ /* 0x000fe20008000000 */
[----:B------:R-:W-:Y:S01]  /*6f30*/  UMOV UR52, UR12 ;  /* 0x0000000c00347c82 */ /* 0x000fe20008000000 */
[----:B------:R-:W-:Y:S01]  /*6f40*/  UMOV UR41, UR9 ;  /* 0x0000000900297c82 */ /* 0x000fe20008000000 */
[----:B------:R-:W-:Y:S01]  /*6f50*/  UMOV UR44, UR12 ;  /* 0x0000000c002c7c82 */ /* 0x000fe20008000000 */
[----:B------:R-:W-:Y:S01]  /*6f60*/  UMOV UR43, UR11 ;  /* 0x0000000b002b7c82 */ /* 0x000fe20008000000 */
[----:B------:R1:W-:Y:S01]  /*6f70*/  UTMALDG.3D.MULTICAST [UR56], [UR30], UR46, desc[UR4] ;  /* 0x000004381e0073b4 */ /* 0x0003e2000801182e */
        /* <DEDUP_REMOVED lines=11> */
[----:B0-----:R-:W-:Y:S01]  /*7030*/  UIADD3 UR8, UR18, 0x1c100, URZ ;  /* 0x0001c10012087890 */ /* 0x001fe2000fffe03f */
[----:B------:R-:W-:Y:S01]  /*7040*/  UMOV UR11, UR35 ;  /* 0x00000023000b7c82 */ /* 0x000fe20008000000 */
[----:B------:R1:W-:Y:S01]  /*7050*/  UTMALDG.3D.MULTICAST [UR40], [UR30], UR46, desc[UR4] ;  /* 0x000004281e0073b4 */ /* 0x0003e2000801182e */
[----:B------:R-:W-:Y:S01]  /*7060*/  UMOV UR18, UR50 ;  /* 0x0000003200127c82 */ /* 0x000fe20008000000 */
[----:B------:R-:W-:Y:S01]  /*7070*/  UMOV UR10, UR42 ;  /* 0x0000002a000a7c82 */ /* 0x000fe20008000000 */
[----:B------:R1:W-:Y:S01]  /*7080*/  UTMALDG.3D [UR32], [UR6], desc[UR4] ;  /* 0x00000420060075b4 */ /* 0x0003e20008011000 */
[----:B------:R1:W-:Y:S01]  /*7090*/  UTMALDG.3D [UR24], [UR6], desc[UR4] ;  /* 0x00000418060075b4 */ /* 0x0003e20008011000 */
[----:B------:R1:W-:Y:S02]  /*70a0*/  UTMALDG.3D [UR16], [UR6], desc[UR4] ;  /* 0x00000410060075b4 */ /* 0x0003e40008011000 */
[----:B------:R1:W-:Y:S02]  /*70b0*/  UTMALDG.3D [UR8], [UR6], desc[UR4] ;  /* 0x00000408060075b4 */ /* 0x0003e40008011000 */
[----:B-1----:R-:W-:Y:S05]  /*70c0*/  @P2 BRA `(.L_x_173) ;  /* 0xfffffff800ac2947 */ /* 0x002fea000383ffff */
.L_x_169:
[----:B------:R-:W-:Y:S05]  /*70d0*/  BSYNC B1 ;  /* 0x0000000000017941 */ /* 0x000fea0003800000 */
.L_x_168:
[----:B------:R-:W-:Y:S01]  /*70e0*/  LOP3.LUT P4, RZ, R10, 0xff, RZ, 0xc0, !PT ;  /* 0x000000ff0aff7812 */ /* 0x000fe2000788c0ff */
[----:B------:R-:W-:Y:S01]  /*70f0*/  VIADD R0, R0, UR38 ;  /* 0x0000002600007c36 */ /* 0x000fe20008000000 */
[----:B------:R-:W-:Y:S01]  /*7100*/  ULDC.64 UR4, c[0x0][0x650] ;  /* 0x0001940000047ab9 */ /* 0x000fe20000000a00 */
[----:B------:R-:W-:Y:S01]  /*7110*/  IMAD.U32 R3, RZ, RZ, UR38 ;  /* 0x00000026ff037e24 */ /* 0x000fe2000f8e00ff */
[----:B------:R-:W-:Y:S01]  /*7120*/  BSSY B1, `(.L_x_174) ;  /* 0x000006f000017945 */ /* 0x000fe20003800000 */
[----:B------:R-:W-:Y:S01]  /*7130*/  IMAD.MOV.U32 R18, RZ, RZ, -0x1 ;  /* 0xffffffffff127424 */ /* 0x000fe200078e00ff */
[----:B------:R-:W-:Y:S01]  /*7140*/  SHF.R.U32.HI R2, RZ, 0x1, R0 ;  /* 0x00000001ff027819 */ /* 0x000fe20000011600 */
[----:B------:R-:W-:Y:S01]  /*7150*/  IMAD.MOV.U32 R19, RZ, RZ, -0x1 ;  /* 0xffffffffff137424 */ /* 0x000fe200078e00ff */
[----:B------:R-:W-:Y:S02]  /*7160*/  ISETP.GT.U32.AND P1, PT, R0, 0x1, PT ;  /* 0x000000010000780c */ /* 0x000fe40003f24070 */
[----:B------:R-:W-:-:S02]  /*7170*/  LOP3.LUT R2, R2, 0x1, RZ, 0xc0, !PT ;  /* 0x0000000102027812 */ /* 0x000fc400078ec0ff */
[C---:B------:R-:W-:Y:S01]  /*7180*/  ISETP.LT.U32.AND P1, PT, R3.reuse, 0x2, P1 ;  /* 0x000000020300780c */ /* 0x040fe20000f21070 */
[----:B------:R-:W0:Y:S01]  /*7190*/  @P4 S2R R9, SR_CgaCtaId ;  /* 0x0000000000094919 */ /* 0x000e220000008800 */
[----:B------:R-:W-:Y:S02]  /*71a0*/  @P4 MOV R4, 0x400 ;  /* 0x0000040000044802 */ /* 0x000fe40000000f00 */
[----:B------:R-:W-:Y:S02]  /*71b0*/  ISETP.NE.U32.AND P2, PT, R2, 0x1, PT ;  /* 0x000000010200780c */ /* 0x000fe40003f45070 */
[----:B------:R-:W-:Y:S02]  /*71c0*/  LOP3.LUT R0, R0, 0x1, RZ, 0xc0, !PT ;  /* 0x0000000100007812 */ /* 0x000fe400078ec0ff */
[----:B------:R-:W-:Y:S02]  /*71d0*/  ISETP.GT.U32.AND P2, PT, R3, 0x1, !P2 ;  /* 0x000000010300780c */ /* 0x000fe40005744070 */
[----:B------:R-:W-:-:S02]  /*71e0*/  SEL R3, RZ, 0x1, !P1 ;  /* 0x00000001ff037807 */ /* 0x000fc40004800000 */
[----:B------:R-:W-:Y:S02]  /*71f0*/  SEL R2, RZ, 0x1, !P2 ;  /* 0x00000001ff027807 */ /* 0x000fe40005000000 */
[----:B------:R-:W-:Y:S02]  /*7200*/  PRMT R10, RZ, 0x7610, R10 ;  /* 0x00007610ff0a7816 */ /* 0x000fe4000000000a */
[--C-:B------:R-:W-:Y:S01]  /*7210*/  LOP3.LUT R8, R2, R8, R3.reuse, 0x96, !PT ;  /* 0x0000000802087212 */ /* 0x100fe200078e9603 */
[----:B------:R-:W-:Y:S01]  /*7220*/  IMAD.MOV.U32 R2, RZ, RZ, -0x1 ;  /* 0xffffffffff027424 */ /* 0x000fe200078e00ff */
[----:B------:R-:W-:Y:S02]  /*7230*/  PRMT R3, RZ, 0x7610, R3 ;  /* 0x00007610ff037816 */ /* 0x000fe40000000003 */
[----:B0-----:R-:W-:-:S04]  /*7240*/  @P4 LEA R4, R9, R4, 0x18 ;  /* 0x0000000409044211 */ /* 0x001fc800078ec0ff */
[----:B------:R0:W-:Y:S01]  /*7250*/  @P4 SYNCS.ARRIVE.TRANS64.A1T0 RZ, [R4+URZ+0x58], RZ ;  /* 0x000058ff04ff49a7 */ /* 0x0001e2000810003f */
[----:B------:R-:W-:-:S04]  /*7260*/  IADD3 R16, P4, R16, UR54, RZ ;  /* 0x0000003610107c10 */ /* 0x000fc8000ff9e0ff */
[----:B------:R-:W-:Y:S02]  /*7270*/  IADD3.X R17, R17, UR37, RZ, P4, !PT ;  /* 0x0000002511117c10 */ /* 0x000fe4000a7fe4ff */
        /* <DEDUP_REMOVED lines=8> */
[----:B------:R-:W-:Y:S01]  /*7300*/  ULDC UR10, c[0x0][0x154] ;  /* 0x00005500000a7ab9 */ /* 0x000fe20000000800 */
[----:B------:R-:W-:Y:S01]  /*7310*/  IMAD.MOV.U32 R2, RZ, RZ, R16 ;  /* 0x000000ffff027224 */ /* 0x000fe200078e0010 */
[----:B------:R-:W-:Y:S01]  /*7320*/  ISETP.NE.AND.EX P1, PT, RZ, UR7, PT, P1 ;  /* 0x00000007ff007c0c */ /* 0x000fe2000bf25310 */
[----:B------:R-:W1:Y:S01]  /*7330*/  S2UR UR9, SR_CTAID.Y ;  /* 0x00000000000979c3 */ /* 0x000e620000002600 */
[----:B0-----:R-:W-:-:S05]  /*7340*/  I2FP.F32.U32 R3, UR4 ;  /* 0x0000000400037c45 */ /* 0x001fca0008201000 */
[----:B------:R-:W-:Y:S01]  /*7350*/  FMUL R12, R3, UR5 ;  /* 0x00000005030c7c20 */ /* 0x000fe20008400000 */
[----:B------:R-:W-:-:S05]  /*7360*/  IMAD.MOV.U32 R3, RZ, RZ, R17 ;  /* 0x000000ffff037224 */ /* 0x000fca00078e0011 */
[----:B------:R-:W-:Y:S05]  /*7370*/  @!P1 BRA `(.L_x_176) ;  /* 0x0000000000289947 */ /* 0x000fea0003800000 */
[----:B------:R-:W-:Y:S02]  /*7380*/  ULDC UR5, c[0x0][0x634] ;  /* 0x00018d0000057ab9 */ /* 0x000fe40000000800 */
[----:B------:R-:W-:-:S05]  /*7390*/  IADD3 R7, P1, R16, UR5, RZ ;  /* 0x0000000510077c10 */ /* 0x000fca000ff3e0ff */
[----:B------:R-:W-:-:S04]  /*73a0*/  IMAD.X R11, RZ, RZ, R17, P1 ;  /* 0x000000ffff0b7224 */ /* 0x000fc800008e0611 */
[----:B------:R-:W-:-:S04]  /*73b0*/  IMAD.WIDE.U32 R4, R11, UR6, RZ ;  /* 0x000000060b047c25 */ /* 0x000fc8000f8e00ff */
[----:B------:R-:W-:-:S04]  /*73c0*/  IMAD.WIDE.U32 R4, P1, R7, UR7, R4 ;  /* 0x0000000707047c25 */ /* 0x000fc8000f820004 */
[----:B------:R-:W-:-:S04]  /*73d0*/  IMAD.WIDE.U32 R6, R7, UR6, RZ ;  /* 0x0000000607067c25 */ /* 0x000fc8000f8e00ff */
[----:B------:R-:W-:Y:S01]  /*73e0*/  IMAD.X R3, RZ, RZ, RZ, P1 ;  /* 0x000000ffff037224 */ /* 0x000fe200008e06ff */
[----:B------:R-:W-:Y:S01]  /*73f0*/  IADD3 RZ, P1, R7, R4, RZ ;  /* 0x0000000407ff7210 */ /* 0x000fe20007f3e0ff */
[----:B------:R-:W-:-:S04]  /*7400*/  IMAD.MOV.U32 R2, RZ, RZ, R5 ;  /* 0x000000ffff027224 */ /* 0x000fc800078e0005 */
[----:B------:R-:W-:-:S08]  /*7410*/  IMAD.WIDE.U32.X R2, R11, UR7, R2, P1 ;  /* 0x000000070b027c25 */ /* 0x000fd000088e0402 */
.L_x_176:
[--C-:B------:R-:W-:Y:S01]  /*7420*/  SHF.R.U64 R19, R2, UR8, R3.reuse ;  /* 0x0000000802137c19 */ /* 0x100fe20008001203 */
[----:B------:R-:W0:Y:S01]  /*7430*/  F2I.U32.TRUNC.NTZ R12, R12 ;  /* 0x0000000c000c7305 */ /* 0x000e22000020f000 */
[----:B------:R-:W-:Y:S01]  /*7440*/  SHF.R.U32.HI R2, RZ, UR8, R3 ;  /* 0x00000008ff027c19 */ /* 0x000fe20008011603 */
[----:B------:R-:W-:Y:S01]  /*7450*/  ULDC.64 UR6, c[0x0][0x620] ;  /* 0x0001880000067ab9 */ /* 0x000fe20000000a00 */
[----:B------:R-:W-:Y:S01]  /*7460*/  IADD3 R5, P1, RZ, -R19, RZ ;  /* 0x80000013ff057210 */ /* 0x000fe20007f3e0ff */
[----:B------:R-:W3:Y:S01]  /*7470*/  LDC R11, c[0x0][0x610] ;  /* 0x00018400ff0b7b82 */ /* 0x000ee20000000800 */
[----:B-1----:R-:W-:Y:S01]  /*7480*/  I2FP.F32.U32 R4, UR9 ;  /* 0x0000000900047c45 */ /* 0x002fe20008201000 */
[----:B------:R-:W-:Y:S01]  /*7490*/  ULDC UR8, c[0x0][0x658] ;  /* 0x0001960000087ab9 */ /* 0x000fe20000000800 */
[----:B------:R-:W-:Y:S01]  /*74a0*/  ULDC UR12, c[0x0][0x648] ;  /* 0x00019200000c7ab9 */ /* 0x000fe20000000800 */
[----:B------:R-:W-:Y:S02]  /*74b0*/  IMAD.X R2, RZ, RZ, ~R2, P1 ;  /* 0x000000ffff027224 */ /* 0x000fe400008e0e02 */
[----:B------:R-:W-:Y:S01]  /*74c0*/  FMUL R6, R4, UR10 ;  /* 0x0000000a04067c20 */ /* 0x000fe20008400000 */
[----:B------:R-:W-:Y:S01]  /*74d0*/  ULDC.64 UR10, c[0x0][0x640] ;  /* 0x00019000000a7ab9 */ /* 0x000fe20000000a00 */
[----:B------:R-:W-:Y:S01]  /*74e0*/  IMAD R4, R2, UR6, RZ ;  /* 0x0000000602047c24 */ /* 0x000fe2000f8e02ff */
[----:B------:R-:W-:Y:S01]  /*74f0*/  ISETP.NE.U32.AND P1, PT, RZ, UR10, PT ;  /* 0x0000000aff007c0c */ /* 0x000fe2000bf25070 */
[C---:B------:R-:W-:Y:S01]  /*7500*/  IMAD.WIDE.U32 R2, R5.reuse, UR6, R16 ;  /* 0x0000000605027c25 */ /* 0x040fe2000f8e0010 */
[----:B0-----:R-:W-:Y:S01]  /*7510*/  R2UR UR5, R12 ;  /* 0x000000000c0572ca */ /* 0x001fe200000e0000 */
[----:B------:R-:W0:Y:S01]  /*7520*/  F2I.U32.TRUNC.NTZ R6, R6 ;  /* 0x0000000600067305 */ /* 0x000e22000020f000 */
[----:B------:R-:W-:Y:S01]  /*7530*/  ULDC UR6, c[0x0][0x618] ;  /* 0x0001860000067ab9 */ /* 0x000fe20000000800 */
[----:B------:R-:W-:Y:S01]  /*7540*/  IMAD R5, R5, UR7, R4 ;  /* 0x0000000705057c24 */ /* 0x000fe2000f8e0204 */
[----:B------:R-:W-:-:S03]  /*7550*/  ISETP.NE.AND.EX P1, PT, RZ, UR11, PT, P1 ;  /* 0x0000000bff007c0c */ /* 0x000fc6000bf25310 */
[----:B------:R-:W-:-:S05]  /*7560*/  IMAD.IADD R3, R3, 0x1, R5 ;  /* 0x0000000103037824 */ /* 0x000fca00078e0205 */
[--C-:B------:R-:W-:Y:S02]  /*7570*/  SHF.R.U64 R12, R2, UR6, R3.reuse ;  /* 0x00000006020c7c19 */ /* 0x100fe40008001203 */
[----:B------:R-:W-:Y:S01]  /*7580*/  SHF.R.U32.HI R3, RZ, UR6, R3 ;  /* 0x00000006ff037c19 */ /* 0x000fe20008011603 */
[----:B------:R-:W-:Y:S01]  /*7590*/  ULDC UR6, c[0x0][0x608] ;  /* 0x0001820000067ab9 */ /* 0x000fe20000000800 */
[----:B0-----:R-:W-:Y:S02]  /*75a0*/  R2UR UR7, R6 ;  /* 0x00000000060772ca */ /* 0x001fe400000e0000 */
[--C-:B------:R-:W-:Y:S02]  /*75b0*/  SHF.R.U64 R14, R12, UR6, R3.reuse ;  /* 0x000000060c0e7c19 */ /* 0x100fe40008001203 */
[----:B------:R-:W-:Y:S01]  /*75c0*/  SHF.R.U32.HI R3, RZ, UR6, R3 ;  /* 0x00000006ff037c19 */ /* 0x000fe20008011603 */
[----:B------:R-:W-:-:S03]  /*75d0*/  UIADD3 UR6, -UR5, URZ, URZ ;  /* 0x0000003f05067290 */ /* 0x000fc6000fffe13f */
[--C-:B------:R-:W-:Y:S01]  /*75e0*/  SHF.R.U64 R18, R14, UR8, R3.reuse ;  /* 0x000000080e127c19 */ /* 0x100fe20008001203 */
[----:B------:R-:W-:Y:S01]  /*75f0*/  ULDC UR5, c[0x0][0x144] ;  /* 0x0000510000057ab9 */ /* 0x000fe20000000800 */
[----:B------:R-:W-:-:S03]  /*7600*/  SHF.R.U32.HI R3, RZ, UR8, R3 ;  /* 0x00000008ff037c19 */ /* 0x000fc60008011603 */
[----:B------:R-:W-:Y:S01]  /*7610*/  IMAD.MOV.U32 R2, RZ, RZ, R18 ;  /* 0x000000ffff027224 */ /* 0x000fe200078e0012 */
[----:B------:R-:W-:Y:S06]  /*7620*/  @!P1 BRA `(.L_x_177) ;  /* 0x0000000000289947 */ /* 0x000fec0003800000 */
        /* <DEDUP_REMOVED lines=10> */
.L_x_177:
[----:B------:R-:W-:Y:S01]  /*76d0*/  UISETP.NE.AND UP0, UPT, UR45, URZ, UPT ;  /* 0x0000003f2d00728c */ /* 0x000fe2000bf05270 */
[----:B------:R-:W-:Y:S01]  /*76e0*/  SHF.R.U64 R3, R2, UR12, R3 ;  /* 0x0000000c02037c19 */ /* 0x000fe20008001203 */
[----:B------:R-:W-:Y:S01]  /*76f0*/  UIADD3 UR7, -UR7, URZ, URZ ;  /* 0x0000003f07077290 */ /* 0x000fe2000fffe13f */
[----:B------:R-:W-:Y:S01]  /*7700*/  LOP3.LUT R2, R14, UR22, RZ, 0xc0, !PT ;  /* 0x000000160e027c12 */ /* 0x000fe2000f8ec0ff */
[----:B------:R-:W-:Y:S02]  /*7710*/  UIMAD UR4, UR5, UR6, UR4 ;  /* 0x00000006050472a4 */ /* 0x000fe4000f8e0204 */
[----:B------:R-:W-:Y:S01]  /*7720*/  IMAD.MOV R5, RZ, RZ, -R3 ;  /* 0x000000ffff057224 */ /* 0x000fe200078e0a03 */
[----:B------:R-:W-:Y:S01]  /*7730*/  ULDC UR5, c[0x0][0x148] ;  /* 0x0000520000057ab9 */ /* 0x000fe20000000800 */
[----:B------:R-:W-:Y:S01]  /*7740*/  IMAD R4, R3, UR21, R2 ;  /* 0x0000001503047c24 */ /* 0x000fe2000f8e0202 */
[----:B------:R-:W-:Y:S02]  /*7750*/  LOP3.LUT R3, R12, UR13, RZ, 0xc0, !PT ;  /* 0x0000000d0c037c12 */ /* 0x000fe4000f8ec0ff */
[----:B------:R-:W-:Y:S01]  /*7760*/  @UP0 UIMAD UR4, UR5, UR7, UR9 ;  /* 0x00000007050402a4 */ /* 0x000fe2000f8e0209 */
[----:B------:R-:W-:-:S02]  /*7770*/  PLOP3.LUT P1, PT, PT, PT, UP0, 0x80, 0x0 ;  /* 0x000000000000781c */ /* 0x000fc40003f2f008 */
[----:B------:R-:W-:Y:S02]  /*7780*/  ULDC UR5, c[0x0][0x638] ;  /* 0x00018e0000057ab9 */ /* 0x000fe40000000800 */
[----:B------:R-:W-:Y:S02]  /*7790*/  IMAD R2, R5, UR5, R18 ;  /* 0x0000000505027c24 */ /* 0x000fe4000f8e0212 */
[----:B---3--:R-:W-:Y:S01]  /*77a0*/  IMAD R11, R4, R11, UR4 ;  /* 0x00000004040b7e24 */ /* 0x008fe2000f8e020b */
[----:B------:R-:W-:Y:S01]  /*77b0*/  ULDC UR4, c[0x0][0x600] ;  /* 0x0001800000047ab9 */ /* 0x000fe20000000800 */
[----:B------:R-:W-:Y:S02]  /*77c0*/  IMAD.MOV.U32 R4, RZ, RZ, 0x1 ;  /* 0x00000001ff047424 */ /* 0x000fe400078e00ff */
[----:B------:R-:W-:-:S03]  /*77d0*/  IMAD R18, R2, UR4, R3 ;  /* 0x0000000402127c24 */ /* 0x000fc6000f8e0203 */
[----:B------:R-:W-:Y:S02]  /*77e0*/  PRMT R3, R4, 0x7610, R3 ;  /* 0x0000761004037816 */ /* 0x000fe40000000003 */
[----:B------:R-:W-:Y:S02]  /*77f0*/  SEL R2, R18, R11, !P1 ;  /* 0x0000000b12027207 */ /* 0x000fe40004800000 */
[----:B------:R-:W-:-:S07]  /*7800*/  SEL R18, R11, R18, !P1 ;  /* 0x000000120b127207 */ /* 0x000fce0004800000 */
.L_x_175:
[----:B------:R-:W-:Y:S05]  /*7810*/  BSYNC B1 ;  /* 0x0000000000017941 */ /* 0x000fea0003800000 */
.L_x_174:
[----:B------:R-:W-:-:S13]  /*7820*/  LOP3.LUT P1, RZ, R3, 0xff, RZ, 0xc0, !PT ;  /* 0x000000ff03ff7812 */ /* 0x000fda000782c0ff */
[----:B------:R-:W-:Y:S05]  /*7830*/  @P1 BRA `(.L_x_178) ;  /* 0xfffffff000981947 */ /* 0x000fea000383ffff */
[----:B------:R-:W-:Y:S05]  /*7840*/  BSYNC B0 ;  /* 0x0000000000007941 */ /* 0x000fea0003800000 */
.L_x_166:
[----:B------:R-:W-:-:S03]  /*7850*/  UMOV UR4, 0xffffffff ;  /* 0xffffffff00047882 */ /* 0x000fc60000000000 */
[----:B------:R-:W-:Y:S05]  /*7860*/  BRA.DIV UR4, `(.L_x_179) ;  /* 0x0000000204fc7947 */ /* 0x000fea000b800000 */
[----:B------:R-:W-:-:S13]  /*7870*/  ELECT P6, URZ, PT ;  /* 0x00000000003f782f */ /* 0x000fda00038c0000 */
.L_x_193:
[----:B------:R-:W-:Y:S04]  /*7880*/  BSSY B0, `(.L_x_180) ;  /* 0x000001a000007945 */ /* 0x000fe80003800000 */
[----:B------:R-:W-:Y:S05]  /*7890*/  @!P6 BRA `(.L_x_181) ;  /* 0x000000000060e947 */ /* 0x000fea0003800000 */
[----:B------:R-:W-:-:S04]  /*78a0*/  ULOP3.LUT UR4, UR39, 0x2, URZ, 0xfc, !UPT ;  /* 0x0000000227047892 */ /* 0x000fc8000f8efc3f */
[----:B------:R-:W-:-:S06]  /*78b0*/  UISETP.NE.AND UP0, UPT, UR4, 0x3, UPT ;  /* 0x000000030400788c */ /* 0x000fcc000bf05270 */
[----:B------:R-:W-:-:S13]  /*78c0*/  PLOP3.LUT P0, PT, PT, PT, UP0, 0x80, 0x0 ;  /* 0x000000000000781c */ /* 0x000fda0003f0f008 */
[----:B------:R-:W-:Y:S05]  /*78d0*/  @!P0 BRA `(.L_x_182) ;  /* 0x0000000000048947 */ /* 0x000fea0003800000 */
[----:B------:R-:W-:Y:S01]  /*78e0*/  BPT.TRAP 0x1 ;  /* 0x000000040000795c */ /* 0x000fe20000300000 */
.L_x_182:
[----:B------:R-:W0:Y:S01]  /*78f0*/  S2R R3, SR_CgaCtaId ;  /* 0x0000000000037919 */ /* 0x000e220000008800 */
[----:B------:R-:W-:-:S04]  /*7900*/  MOV R2, 0x400 ;  /* 0x0000040000027802 */ /* 0x000fc80000000f00 */
[----:B0-----:R-:W-:Y:S02]  /*7910*/  LEA R3, R3, R2, 0x18 ;  /* 0x0000000203037211 */ /* 0x001fe400078ec0ff */
[----:B------:R-:W-:-:S03]  /*7920*/  SHF.L.U32 R2, R8, 0x1f, RZ ;  /* 0x0000001f08027819 */ /* 0x000fc600000006ff */
[----:B------:R-:W-:-:S04]  /*7930*/  VIADD R3, R3, 0x10 ;  /* 0x0000001003037836 */ /* 0x000fc80000000000 */
[C---:B------:R-:W-:Y:S02]  /*7940*/  IMAD R7, R0.reuse, 0x8, R3 ;  /* 0x0000000800077824 */ /* 0x040fe400078e0203 */
[----:B------:R-:W-:Y:S02]  /*7950*/  VIADD R0, R0, 0x1 ;  /* 0x0000000100007836 */ /* 0x000fe40000000000 */
[----:B------:R-:W0:Y:S03]  /*7960*/  SYNCS.PHASECHK.TRANS64.TRYWAIT P0, [R7+URZ], R2 ;  /* 0x00000002070075a7 */ /* 0x000e26000800017f */
[----:B------:R-:W-:-:S04]  /*7970*/  ISETP.NE.AND P1, PT, R0, 0x2, PT ;  /* 0x000000020000780c */ /* 0x000fc80003f25270 */
[----:B------:R-:W-:Y:S02]  /*7980*/  SEL R5, RZ, 0x1, P1 ;  /* 0x00000001ff057807 */ /* 0x000fe40000800000 */
[----:B------:R-:W-:Y:S02]  /*7990*/  SEL R0, R0, RZ, P1 ;  /* 0x000000ff00007207 */ /* 0x000fe40000800000 */
[----:B------:R-:W-:Y:S01]  /*79a0*/  LOP3.LUT R5, R8, R5, RZ, 0x3c, !PT ;  /* 0x0000000508057212 */ /* 0x000fe200078e3cff */
[----:B0-----:R-:W-:Y:S06]  /*79b0*/  @!P0 BRA `(.L_x_183) ;  /* 0x0000000000c88947 */ /* 0x001fec0003800000 */
.L_x_194:
[----:B------:R-:W-:Y:S01]  /*79c0*/  IMAD R3, R0, 0x8, R3 ;  /* 0x0000000800037824 */ /* 0x000fe200078e0203 */
[----:B------:R-:W-:-:S07]  /*79d0*/  SHF.L.U32 R0, R5, 0x1f, RZ ;  /* 0x0000001f05007819 */ /* 0x000fce00000006ff */
.L_x_184:
[----:B-1----:R1:W3:Y:S02]  /*79e0*/  SYNCS.PHASECHK.TRANS64.TRYWAIT P0, [R3+URZ], R0 ;  /* 0x00000000030075a7 */ /* 0x0022e4000800017f */
[----:B---3--:R-:W-:Y:S05]  /*79f0*/  @!P0 NANOSLEEP.SYNCS 0x989680 ;  /* 0x009896800000895d */ /* 0x008fea0003900000 */
[----:B------:R-:W3:Y:S02]  /*7a00*/  @!P0 SYNCS.PHASECHK.TRANS64 P0, [R3+URZ], R0 ;  /* 0x00000000030085a7 */ /* 0x000ee4000800007f */
[----:B---3--:R-:W-:Y:S05]  /*7a10*/  @!P0 BRA `(.L_x_184) ;  /* 0xfffffffc00f08947 */ /* 0x008fea000383ffff */
.L_x_181:
[----:B------:R-:W-:Y:S05]  /*7a20*/  BSYNC B0 ;  /* 0x0000000000007941 */ /* 0x000fea0003800000 */
.L_x_180:
[----:B------:R-:W-:Y:S05]  /*7a30*/  EXIT ;  /* 0x000000000000794d */ /* 0x000fea0003800000 */
.L_x_18:
[----:B0-----:R0:W1:Y:S02]  /*7a40*/  SYNCS.PHASECHK.TRANS64.TRYWAIT P0, [R96+URZ+-0x8], R3 ;  /* 0xfffff803600075a7 */ /* 0x001064000800017f */
[----:B-1----:R-:W-:Y:S05]  /*7a50*/  @!P0 NANOSLEEP.SYNCS 0x989680 ;  /* 0x009896800000895d */ /* 0x002fea0003900000 */
[----:B------:R-:W1:Y:S02]  /*7a60*/  @!P0 SYNCS.PHASECHK.TRANS64 P0, [R96+URZ+-0x8], R3 ;  /* 0xfffff803600085a7 */ /* 0x000e64000800007f */
[----:B-1----:R-:W-:Y:S05]  /*7a70*/  @!P0 BRA `(.L_x_18) ;  /* 0xfffffffc00f08947 */ /* 0x002fea000383ffff */
[----:B------:R-:W-:Y:S05]  /*7a80*/  BRA `(.L_x_185) ;  /* 0xffffff9c00587947 */ /* 0x000fea000383ffff */
.L_x_23:
[----:B-1----:R1:W2:Y:S02]  /*7a90*/  SYNCS.PHASECHK.TRANS64.TRYWAIT P1, [R3+URZ], R0 ;  /* 0x00000000030075a7 */ /* 0x0022a4000802017f */
[----:B--2---:R-:W-:Y:S05]  /*7aa0*/  @!P1 NANOSLEEP.SYNCS 0x989680 ;  /* 0x009896800000995d */ /* 0x004fea0003900000 */
[----:B------:R-:W2:Y:S02]  /*7ab0*/  @!P1 SYNCS.PHASECHK.TRANS64 P1, [R3+URZ], R0 ;  /* 0x00000000030095a7 */ /* 0x000ea4000802007f */
[----:B--2---:R-:W-:Y:S05]  /*7ac0*/  @!P1 BRA `(.L_x_23) ;  /* 0xfffffffc00f09947 */ /* 0x004fea000383ffff */
[----:B------:R-:W-:Y:S05]  /*7ad0*/  BRA `(.L_x_22) ;  /* 0xffffff9c00d07947 */ /* 0x000fea000383ffff */
.L_x_28:
[----:B-1----:R-:W-:-:S04]  /*7ae0*/  IMAD.U32 R5, RZ, RZ, UR4 ;  /* 0x00000004ff057e24 */ /* 0x002fc8000f8e00ff */
[----:B------:R1:W2:Y:S03]  /*7af0*/  SYNCS.PHASECHK.TRANS64.TRYWAIT P1, [R5+URZ], R4 ;  /* 0x00000004050075a7 */ /* 0x0002a6000802017f */
[----:B--2---:R-:W-:Y:S05]  /*7b00*/  @!P1 NANOSLEEP.SYNCS 0x989680 ;  /* 0x009896800000995d */ /* 0x004fea0003900000 */
[----:B------:R-:W2:Y:S02]  /*7b10*/  @!P1 SYNCS.PHASECHK.TRANS64 P1, [R5+URZ], R4 ;  /* 0x00000004050095a7 */ /* 0x000ea4000802007f */
[----:B--2---:R-:W-:Y:S05]  /*7b20*/  @!P1 BRA `(.L_x_28) ;  /* 0xfffffffc00ec9947 */ /* 0x004fea000383ffff */
[----:B------:R-:W-:Y:S05]  /*7b30*/  BRA `(.L_x_27) ;  /* 0xffffffa400f07947 */ /* 0x000fea000383ffff */
.L_x_34:
[----:B0-----:R0:W1:Y:S02]  /*7b40*/  SYNCS.PHASECHK.TRANS64.TRYWAIT P0, [R96+URZ+0x8], R3 ;  /* 0x00000803600075a7 */ /* 0x001064000800017f */
[----:B-1----:R-:W-:Y:S05]  /*7b50*/  @!P0 NANOSLEEP.SYNCS 0x989680 ;  /* 0x009896800000895d */ /* 0x002fea0003900000 */
[----:B------:R-:W1:Y:S02]  /*7b60*/  @!P0 SYNCS.PHASECHK.TRANS64 P0, [R96+URZ+0x8], R3 ;  /* 0x00000803600085a7 */ /* 0x000e64000800007f */
[----:B-1----:R-:W-:Y:S05]  /*7b70*/  @!P0 BRA `(.L_x_34) ;  /* 0xfffffffc00f08947 */ /* 0x002fea000383ffff */
[----:B------:R-:W-:Y:S05]  /*7b80*/  BRA `(.L_x_186) ;  /* 0xffffffb0005c7947 */ /* 0x000fea000383ffff */
.L_x_167:
[----:B------:R-:W-:Y:S01]  /*7b90*/  BSSY B1, `(.L_x_187) ;  /* 0x0000006000017945 */ /* 0x000fe20003800000 */
[----:B------:R-:W-:-:S07]  /*7ba0*/  IMAD.MOV.U32 R15, RZ, RZ, -0x1 ;  /* 0xffffffffff0f7424 */ /* 0x000fce00078e00ff */
[----:B--2---:R-:W-:Y:S05]  /*7bb0*/  WARPSYNC.COLLECTIVE R15, `(.L_x_188) ;  /* 0x000000000f0c7348 */ /* 0x004fea0003c00000 */
[----:B------:R-:W-:Y:S02]  /*7bc0*/  ELECT P6, UR62, PT ;  /* 0x00000000003e782f */ /* 0x000fe400038c0000 */
[----:B------:R-:W-:Y:S01]  /*7bd0*/  MOV R14, UR62 ;  /* 0x0000003e000e7c02 */ /* 0x000fe20008000f00 */
[----:B--2---:R-:W-:Y:S10]  /*7be0*/  ENDCOLLECTIVE ;  /* 0x000000000000791b */ /* 0x004ff40003800000 */
.L_x_188:
[----:B------:R-:W-:Y:S05]  /*7bf0*/  BSYNC B1 ;  /* 0x0000000000017941 */ /* 0x000fea0003800000 */
.L_x_187:
[----:B------:R-:W-:Y:S05]  /*7c00*/  BRA `(.L_x_189) ;  /* 0xffffffec00b07947 */ /* 0x000fea000383ffff */
.L_x_170:
[----:B0-----:R0:W1:Y:S02]  /*7c10*/  SYNCS.PHASECHK.TRANS64.TRYWAIT P1, [R12+URZ+0x10], R3 ;  /* 0x000010030c0075a7 */ /* 0x001064000802017f */
[----:B-1----:R-:W-:Y:S05]  /*7c20*/  @!P1 NANOSLEEP.SYNCS 0x989680 ;  /* 0x009896800000995d */ /* 0x002fea0003900000 */
[----:B------:R-:W1:Y:S02]  /*7c30*/  @!P1 SYNCS.PHASECHK.TRANS64 P1, [R12+URZ+0x10], R3 ;  /* 0x000010030c0095a7 */ /* 0x000e64000802007f */
[----:B-1----:R-:W-:Y:S05]  /*7c40*/  @!P1 BRA `(.L_x_170) ;  /* 0xfffffffc00f09947 */ /* 0x002fea000383ffff */
[----:B------:R-:W-:Y:S05]  /*7c50*/  BRA `(.L_x_190) ;  /* 0xffffffec00ec7947 */ /* 0x000fea000383ffff */
.L_x_179:
[----:B------:R-:W-:Y:S01]  /*7c60*/  BSSY B0, `(.L_x_191) ;  /* 0x0000006000007945 */ /* 0x000fe20003800000 */
[----:B------:R-:W-:-:S07]  /*7c70*/  IMAD.MOV.U32 R15, RZ, RZ, -0x1 ;  /* 0xffffffffff0f7424 */ /* 0x000fce00078e00ff */
[----:B--2---:R-:W-:Y:S05]  /*7c80*/  WARPSYNC.COLLECTIVE R15, `(.L_x_192) ;  /* 0x000000000f0c7348 */ /* 0x004fea0003c00000 */
[----:B------:R-:W-:Y:S02]  /*7c90*/  ELECT P6, UR62, PT ;  /* 0x00000000003e782f */ /* 0x000fe400038c0000 */
[----:B------:R-:W-:Y:S01]  /*7ca0*/  MOV R14, UR62 ;  /* 0x0000003e000e7c02 */ /* 0x000fe20008000f00 */
[----:B--2---:R-:W-:Y:S10]  /*7cb0*/  ENDCOLLECTIVE ;  /* 0x000000000000791b */ /* 0x004ff40003800000 */
.L_x_192:
[----:B------:R-:W-:Y:S05]  /*7cc0*/  BSYNC B0 ;  /* 0x0000000000007941 */ /* 0x000fea0003800000 */
.L_x_191:
[----:B------:R-:W-:Y:S05]  /*7cd0*/  BRA `(.L_x_193) ;  /* 0xfffffff800e87947 */ /* 0x000fea000383ffff */
.L_x_183:
[----:B0-----:R0:W1:Y:S02]  /*7ce0*/  SYNCS.PHASECHK.TRANS64.TRYWAIT P0, [R7+URZ], R2 ;  /* 0x00000002070075a7 */ /* 0x001064000800017f */
[----:B-1----:R-:W-:Y:S05]  /*7cf0*/  @!P0 NANOSLEEP.SYNCS 0x989680 ;  /* 0x009896800000895d */ /* 0x002fea0003900000 */
[----:B------:R-:W1:Y:S02]  /*7d00*/  @!P0 SYNCS.PHASECHK.TRANS64 P0, [R7+URZ], R2 ;  /* 0x00000002070085a7 */ /* 0x000e64000800007f */
[----:B-1----:R-:W-:Y:S05]  /*7d10*/  @!P0 BRA `(.L_x_183) ;  /* 0xfffffffc00f08947 */ /* 0x002fea000383ffff */
[----:B------:R-:W-:Y:S05]  /*7d20*/  BRA `(.L_x_194) ;  /* 0xfffffffc00247947 */ /* 0x000fea000383ffff */
.L_x_195:
[----:B------:R-:W-:-:S00]  /*7d30*/  BRA `(.L_x_195) ;  /* 0xfffffffc00fc7947 */ /* 0x000fc0000383ffff */
[----:B------:R-:W-:-:S00]  /*7d40*/  NOP ;  /* 0x0000000000007918 */ /* 0x000fc00000000000 */
        /* <DEDUP_REMOVED lines=11> */
.L_x_196:


//--------------------- .nv.global.init           --------------------------
	.section	.nv.global.init,"aw",@progbits
.nv.global.init:
	.type		$str$22,@object
	.size		$str$22,($str$23 - $str$22)
$str$22:
        /*0000*/ 	.byte	0x6b, 0x5f, 0x74, 0x69, 0x6c, 0x65, 0x5f, 0x63, 0x6f, 0x75, 0x6e, 0x74, 0x20, 0x3e, 0x3d, 0x20
        /*0010*/ 	.byte	0x31, 0x00
	.type		$str$23,@object
	.size		$str$23,(__unnamed_1 - $str$23)
$str$23:
        /*0012*/ 	.byte	0x2f, 0x74, 0x6d, 0x70, 0x2f, 0x63, 0x75, 0x74, 0x6c, 0x61, 0x73, 0x73, 0x5f, 0x73, 0x77, 0x65
        /*0022*/ 	.byte	0x65, 0x70, 0x5f, 0x73, 0x72, 0x63, 0x2f, 0x69, 0x6e, 0x63, 0x6c, 0x75, 0x64, 0x65, 0x2f, 0x63
        /*0032*/ 	.byte	0x75, 0x74, 0x6c, 0x61, 0x73, 0x73, 0x2f, 0x67, 0x65, 0x6d, 0x6d, 0x2f, 0x63, 0x6f, 0x6c, 0x6c
        /*0042*/ 	.byte	0x65, 0x63, 0x74, 0x69, 0x76, 0x65, 0x2f, 0x73, 0x6d, 0x39, 0x30, 0x5f, 0x6d, 0x6d, 0x61, 0x5f
        /*0052*/ 	.byte	0x74, 0x6d, 0x61, 0x5f, 0x67, 0x6d, 0x6d, 0x61, 0x5f, 0x73, 0x73, 0x5f, 0x77, 0x61, 0x72, 0x70
        /*0062*/ 	.byte	0x73, 0x70, 0x65, 0x63, 0x69, 0x61, 0x6c, 0x69, 0x7a, 0x65, 0x64, 0x2e, 0x68, 0x70, 0x70, 0x00
	.type		__unnamed_1,@object
	.size		__unnamed_1,(.L_0 - __unnamed_1)
__unnamed_1:
        /*0072*/ 	.byte	0x76, 0x6f, 0x69, 0x64, 0x20, 0x63, 0x75, 0x74, 0x6c, 0x61, 0x73, 0x73, 0x3a, 0x3a, 0x67, 0x65
        /* <DEDUP_REMOVED lines=175> */
        /*0b72*/ 	.byte	0x69, 0x64, 0x65, 0x6e, 0x74, 0x69, 0x74, 0x79, 0x5d, 0x00
.L_0:


//--------------------- .nv.shared._ZN7cutlass13device_kernelINS_4gemm6kernel13GemmUniversalIN4cute5tupleIJiiiiEEENS1_10collective13CollectiveMmaINS1_34MainloopSm90TmaGmmaWarpSpecializedILi2ENS5_IJNS4_1CILi1EEENSA_ILi2EEESB_EEENS1_32KernelTmaWarpSpecializedPingpongEEENS5_IJNSA_ILi64EEENSA_ILi128EEESH_EEEfNS5_IJlSB_lEEEfSJ_NS4_8TiledMMAINS4_8MMA_AtomIJNS4_4SM904GMMA30MMA_64x128x8_F32TF32TF32_SS_TNILNSN_7ScaleInE1ELSP_1EEEEEENS4_6LayoutINS5_IJSB_SB_SB_EEENS5_IJNSA_ILi0EEESU_SU_EEEEENS5_IJNS4_10UnderscoreESX_SX_EEEEENS4_23SM90_TMA_LOAD_MULTICASTENS4_14ComposedLayoutINS4_7SwizzleILi3ELi4ELi3EEENS4_18smem_ptr_flag_bitsILi32EEENSS_INS5_IJNSA_ILi8EEENSA_ILi32EEEEEENS5_IJS17_SB_EEEEEEEvNS4_8identityENS4_13SM90_TMA_LOADES1B_vS1C_EENS_8epilogue10collective6detail29Sm90TmaWarpSpecializedAdapterINS1G_15DefaultEpilogueIfSJ_SJ_NS1F_6thread17LinearCombinationIfLi1EffLNS1K_9ScaleType4KindE0ELNS_15FloatRoundStyleE2EfEENS1_15EpilogueDefaultEEEEEvvEEEEvNT_6ParamsE --------------------------
	.section	.nv.shared._ZN7cutlass13device_kernelINS_4gemm6kernel13GemmUniversalIN4cute5tupleIJiiiiEEENS1_10collective13CollectiveMmaINS1_34MainloopSm90TmaGmmaWarpSpecializedILi2ENS5_IJNS4_1CILi1EEENSA_ILi2EEESB_EEENS1_32KernelTmaWarpSpecializedPingpongEEENS5_IJNSA_ILi64EEENSA_ILi128EEESH_EEEfNS5_IJlSB_lEEEfSJ_NS4_8TiledMMAINS4_8MMA_AtomIJNS4_4SM904GMMA30MMA_64x128x8_F32TF32TF32_SS_TNILNSN_7ScaleInE1ELSP_1EEEEEENS4_6LayoutINS5_IJSB_SB_SB_EEENS5_IJNSA_ILi0EEESU_SU_EEEEENS5_IJNS4_10UnderscoreESX_SX_EEEEENS4_23SM90_TMA_LOAD_MULTICASTENS4_14ComposedLayoutINS4_7SwizzleILi3ELi4ELi3EEENS4_18smem_ptr_flag_bitsILi32EEENSS_INS5_IJNSA_ILi8EEENSA_ILi32EEEEEENS5_IJS17_SB_EEEEEEEvNS4_8identityENS4_13SM90_TMA_LOADES1B_vS1C_EENS_8epilogue10collective6detail29Sm90TmaWarpSpecializedAdapterINS1G_15DefaultEpilogueIfSJ_SJ_NS1F_6thread17LinearCombinationIfLi1EffLNS1K_9ScaleType4KindE0ELNS_15FloatRoundStyleE2EfEENS1_15EpilogueDefaultEEEEEvvEEEEvNT_6ParamsE,"aw",@nobits
	.sectionflags	@""
	.align	16
	.zero		1024


//--------------------- .nv.shared.reserved.0     --------------------------
	.section	.nv.shared.reserved.0,"aw",@nobits
	.weak		__nv_reservedSMEM_offset_0_alias
	.size		__nv_reservedSMEM_offset_0_alias, 0, 0
	.other		__nv_reservedSMEM_offset_0_alias,@"STO_CUDA_RESERVED_SHARED STV_DEFAULT"
__nv_reservedSMEM_offset_0_alias:
	.zero		0


//--------------------- .nv.global                --------------------------
	.section	.nv.global,"aw",@nobits
.nv.global:
	.type		_ZN40_INTERNAL_c277be6e_4_k_cu_adc3eaea_227064cute1_E,@object
	.size		_ZN40_INTERNAL_c277be6e_4_k_cu_adc3eaea_227064cute1_E,(_ZN40_INTERNAL_c277be6e_4_k_cu_adc3eaea_227064cuda3std3__45__cpo6cbeginE - _ZN40_INTERNAL_c277be6e_4_k_cu_adc3eaea_227064cute1_E)
_ZN40_INTERNAL_c277be6e_4_k_cu_adc3eaea_227064cute1_E:
	.zero		1
	.type		_ZN40_INTERNAL_c277be6e_4_k_cu_adc3eaea_227064cuda3std3__45__cpo6cbeginE,@object
	.size		_ZN40_INTERNAL_c277be6e_4_k_cu_adc3eaea_227064cuda3std3__45__cpo6cbeginE,(_ZN40_INTERNAL_c277be6e_4_k_cu_adc3eaea_227064cuda3std3__48in_placeE - _ZN40_INTERNAL_c277be6e_4_k_cu_adc3eaea_227064cuda3std3__45__cpo6cbeginE)
_ZN40_INTERNAL_c277be6e_4_k_cu_adc3eaea_227064cuda3std3__45__cpo6cbeginE:
	.zero		1
	.type		_ZN40_INTERNAL_c277be6e_4_k_cu_adc3eaea_227064cuda3std3__48in_placeE,@object
	.size		_ZN40_INTERNAL_c277be6e_4_k_cu_adc3eaea_227064cuda3std3__48in_placeE,(_ZN40_INTERNAL_c277be6e_4_k_cu_adc3eaea_227064cuda3std6ranges3__45__cpo9iter_moveE - _ZN40_INTERNAL_c277be6e_4_k_cu_adc3eaea_227064cuda3std3__48in_placeE)
_ZN40_INTERNAL_c277be6e_4_k_cu_adc3eaea_227064cuda3std3__48in_placeE:
	.zero		1
	.type		_ZN40_INTERNAL_c277be6e_4_k_cu_adc3eaea_227064cuda3std6ranges3__45__cpo9iter_moveE,@object
	.size		_ZN40_INTERNAL_c277be6e_4_k_cu_adc3eaea_227064cuda3std6ranges3__45__cpo9iter_moveE,(_ZN40_INTERNAL_c277be6e_4_k_cu_adc3eaea_227064cuda3std3__45__cpo5beginE - _ZN40_INTERNAL_c277be6e_4_k_cu_adc3eaea_227064cuda3std6ranges3__45__cpo9iter_moveE)
_ZN40_INTERNAL_c277be6e_4_k_cu_adc3eaea_227064cuda3std6ranges3__45__cpo9iter_moveE:
	.zero		1
	.type		_ZN40_INTERNAL_c277be6e_4_k_cu_adc3eaea_227064cuda3std3__45__cpo5beginE,@object
	.size		_ZN40_INTERNAL_c277be6e_4_k_cu_adc3eaea_227064cuda3std3__45__cpo5beginE,(_ZN40_INTERNAL_c277be6e_4_k_cu_adc3eaea_227064cuda3std3__442_GLOBAL__N__c277be6e_4_k_cu_adc3eaea_227066ignoreE - _ZN40_INTERNAL_c277be6e_4_k_cu_adc3eaea_227064cuda3std3__45__cpo5beginE)
_ZN40_INTERNAL_c277be6e_4_k_cu_adc3eaea_227064cuda3std3__45__cpo5beginE:
	.zero		1
	.type		_ZN40_INTERNAL_c277be6e_4_k_cu_adc3eaea_227064cuda3std3__442_GLOBAL__N__c277be6e_4_k_cu_adc3eaea_227066ignoreE,@object
	.size		_ZN40_INTERNAL_c277be6e_4_k_cu_adc3eaea_227064cuda3std3__442_GLOBAL__N__c277be6e_4_k_cu_adc3eaea_227066ignoreE,(_ZN40_INTERNAL_c277be6e_4_k_cu_adc3eaea_227064cute7productE - _ZN40_INTERNAL_c277be6e_4_k_cu_adc3eaea_227064cuda3std3__442_GLOBAL__N__c277be6e_4_k_cu_adc3eaea_227066ignoreE)
_ZN40_INTERNAL_c277be6e_4_k_cu_adc3eaea_227064cuda3std3__442_GLOBAL__N__c277be6e_4_k_cu_adc3eaea_227066ignoreE:
	.zero		1
	.type		_ZN40_INTERNAL_c277be6e_4_k_cu_adc3eaea_227064cute7productE,@object
	.size		_ZN40_INTERNAL_c277be6e_4_k_cu_adc3eaea_227064cute7productE,(_ZN40_INTERNAL_c277be6e_4_k_cu_adc3eaea_227064cuda3std3__45__cpo3endE - _ZN40_INTERNAL_c277be6e_4_k_cu_adc3eaea_227064cute7productE)
_ZN40_INTERNAL_c277be6e_4_k_cu_adc3eaea_227064cute7productE:
	.zero		1
	.type		_ZN40_INTERNAL_c277be6e_4_k_cu_adc3eaea_227064cuda3std3__45__cpo3endE,@object
	.size		_ZN40_INTERNAL_c277be6e_4_k_cu_adc3eaea_227064cuda3std3__45__cpo3endE,(_ZN40_INTERNAL_c277be6e_4_k_cu_adc3eaea_227064cuda3std3__419piecewise_constructE - _ZN40_INTERNAL_c277be6e_4_k_cu_adc3eaea_227064cuda3std3__45__cpo3endE)
_ZN40_INTERNAL_c277be6e_4_k_cu_adc3eaea_227064cuda3std3__45__cpo3endE:
	.zero		1
	.type		_ZN40_INTERNAL_c277be6e_4_k_cu_adc3eaea_227064cuda3std3__419piecewise_constructE,@object
	.size		_ZN40_INTERNAL_c277be6e_4_k_cu_adc3eaea_227064cuda3std3__419piecewise_constructE,(_ZN40_INTERNAL_c277be6e_4_k_cu_adc3eaea_227064cuda3std3__45__cpo4cendE - _ZN40_INTERNAL_c277be6e_4_k_cu_adc3eaea_227064cuda3std3__419piecewise_constructE)
_ZN40_INTERNAL_c277be6e_4_k_cu_adc3eaea_227064cuda3std3__419piecewise_constructE:
	.zero		1
	.type		_ZN40_INTERNAL_c277be6e_4_k_cu_adc3eaea_227064cuda3std3__45__cpo4cendE,@object
	.size		_ZN40_INTERNAL_c277be6e_4_k_cu_adc3eaea_227064cuda3std3__45__cpo4cendE,(_ZN40_INTERNAL_c277be6e_4_k_cu_adc3eaea_227064cuda3std6ranges3__45__cpo4swapE - _ZN40_INTERNAL_c277be6e_4_k_cu_adc3eaea_227064cuda3std3__45__cpo4cendE)
_ZN40_INTERNAL_c277be6e_4_k_cu_adc3eaea_227064cuda3std3__45__cpo4cendE:
	.zero		1
	.type		_ZN40_INTERNAL_c277be6e_4_k_cu_adc3eaea_227064cuda3std6ranges3__45__cpo4swapE,@object
	.size		_ZN40_INTERNAL_c277be6e_4_k_cu_adc3eaea_227064cuda3std6ranges3__45__cpo4swapE,(.L_8 - _ZN40_INTERNAL_c277be6e_4_k_cu_adc3eaea_227064cuda3std6ranges3__45__cpo4swapE)
_ZN40_INTERNAL_c277be6e_4_k_cu_adc3eaea_227064cuda3std6ranges3__45__cpo4swapE:
	.zero		1
.L_8:


//--------------------- .nv.constant0._ZN7cutlass13device_kernelINS_4gemm6kernel13GemmUniversalIN4cute5tupleIJiiiiEEENS1_10collective13CollectiveMmaINS1_34MainloopSm90TmaGmmaWarpSpecializedILi2ENS5_IJNS4_1CILi1EEENSA_ILi2EEESB_EEENS1_32KernelTmaWarpSpecializedPingpongEEENS5_IJNSA_ILi64EEENSA_ILi128EEESH_EEEfNS5_IJlSB_lEEEfSJ_NS4_8TiledMMAINS4_8MMA_AtomIJNS4_4SM904GMMA30MMA_64x128x8_F32TF32TF32_SS_TNILNSN_7ScaleInE1ELSP_1EEEEEENS4_6LayoutINS5_IJSB_SB_SB_EEENS5_IJNSA_ILi0EEESU_SU_EEEEENS5_IJNS4_10UnderscoreESX_SX_EEEEENS4_23SM90_TMA_LOAD_MULTICASTENS4_14ComposedLayoutINS4_7SwizzleILi3ELi4ELi3EEENS4_18smem_ptr_flag_bitsILi32EEENSS_INS5_IJNSA_ILi8EEENSA_ILi32EEEEEENS5_IJS17_SB_EEEEEEEvNS4_8identityENS4_13SM90_TMA_LOADES1B_vS1C_EENS_8epilogue10collective6detail29Sm90TmaWarpSpecializedAdapterINS1G_15DefaultEpilogueIfSJ_SJ_NS1F_6thread17LinearCombinationIfLi1EffLNS1K_9ScaleType4KindE0ELNS_15FloatRoundStyleE2EfEENS1_15EpilogueDefaultEEEEEvvEEEEvNT_6ParamsE --------------------------
	.section	.nv.constant0._ZN7cutlass13device_kernelINS_4gemm6kernel13GemmUniversalIN4cute5tupleIJiiiiEEENS1_10collective13CollectiveMmaINS1_34MainloopSm90TmaGmmaWarpSpecializedILi2ENS5_IJNS4_1CILi1EEENSA_ILi2EEESB_EEENS1_32KernelTmaWarpSpecializedPingpongEEENS5_IJNSA_ILi64EEENSA_ILi128EEESH_EEEfNS5_IJlSB_lEEEfSJ_NS4_8TiledMMAINS4_8MMA_AtomIJNS4_4SM904GMMA30MMA_64x128x8_F32TF32TF32_SS_TNILNSN_7ScaleInE1ELSP_1EEEEEENS4_6LayoutINS5_IJSB_SB_SB_EEENS5_IJNSA_ILi0EEESU_SU_EEEEENS5_IJNS4_10UnderscoreESX_SX_EEEEENS4_23SM90_TMA_LOAD_MULTICASTENS4_14ComposedLayoutINS4_7SwizzleILi3ELi4ELi3EEENS4_18smem_ptr_flag_bitsILi32EEENSS_INS5_IJNSA_ILi8EEENSA_ILi32EEEEEENS5_IJS17_SB_EEEEEEEvNS4_8identityENS4_13SM90_TMA_LOADES1B_vS1C_EENS_8epilogue10collective6detail29Sm90TmaWarpSpecializedAdapterINS1G_15DefaultEpilogueIfSJ_SJ_NS1F_6thread17LinearCombinationIfLi1EffLNS1K_9ScaleType4KindE0ELNS_15FloatRoundStyleE2EfEENS1_15EpilogueDefaultEEEEEvvEEEEvNT_6ParamsE,"a",@progbits
	.sectionflags	@""
	.align	4
.nv.constant0._ZN7cutlass13device_kernelINS_4gemm6kernel13GemmUniversalIN4cute5tupleIJiiiiEEENS1_10collective13CollectiveMmaINS1_34MainloopSm90TmaGmmaWarpSpecializedILi2ENS5_IJNS4_1CILi1EEENSA_ILi2EEESB_EEENS1_32KernelTmaWarpSpecializedPingpongEEENS5_IJNSA_ILi64EEENSA_ILi128EEESH_EEEfNS5_IJlSB_lEEEfSJ_NS4_8TiledMMAINS4_8MMA_AtomIJNS4_4SM904GMMA30MMA_64x128x8_F32TF32TF32_SS_TNILNSN_7ScaleInE1ELSP_1EEEEEENS4_6LayoutINS5_IJSB_SB_SB_EEENS5_IJNSA_ILi0EEESU_SU_EEEEENS5_IJNS4_10UnderscoreESX_SX_EEEEENS4_23SM90_TMA_LOAD_MULTICASTENS4_14ComposedLayoutINS4_7SwizzleILi3ELi4ELi3EEENS4_18smem_ptr_flag_bitsILi32EEENSS_INS5_IJNSA_ILi8EEENSA_ILi32EEEEEENS5_IJS17_SB_EEEEEEEvNS4_8identityENS4_13SM90_TMA_LOADES1B_vS1C_EENS_8epilogue10collective6detail29Sm90TmaWarpSpecializedAdapterINS1G_15DefaultEpilogueIfSJ_SJ_NS1F_6thread17LinearCombinationIfLi1EffLNS1K_9ScaleType4KindE0ELNS_15FloatRoundStyleE2EfEENS1_15EpilogueDefaultEEEEEvvEEEEvNT_6ParamsE:
	.zero		1664


//--------------------- SYMBOLS --------------------------

	.type		.nv.reservedSmem.offset0,@object
	.size		.nv.reservedSmem.offset0,0x4
	.type		__assertfail,@function
